//
// Generated by NVIDIA NVVM Compiler
//
// Compiler Build ID: CL-36424714
// Cuda compilation tools, release 13.0, V13.0.88
// Based on NVVM 20.0.0
//

.version 9.0
.target sm_100
.address_size 64

	// .globl	_Z15assign_clustersPfS_iiiPiS_

.visible .entry _Z15assign_clustersPfS_iiiPiS_(
	.param .u64 .ptr .align 1 _Z15assign_clustersPfS_iiiPiS__param_0,
	.param .u64 .ptr .align 1 _Z15assign_clustersPfS_iiiPiS__param_1,
	.param .u32 _Z15assign_clustersPfS_iiiPiS__param_2,
	.param .u32 _Z15assign_clustersPfS_iiiPiS__param_3,
	.param .u32 _Z15assign_clustersPfS_iiiPiS__param_4,
	.param .u64 .ptr .align 1 _Z15assign_clustersPfS_iiiPiS__param_5,
	.param .u64 .ptr .align 1 _Z15assign_clustersPfS_iiiPiS__param_6
)
{
	.reg .pred 	%p<39>;
	.reg .b32 	%r<126>;
	.reg .b32 	%f<355>;
	.reg .b64 	%rd<108>;

	ld.param.u64 	%rd29, [_Z15assign_clustersPfS_iiiPiS__param_0];
	ld.param.u64 	%rd32, [_Z15assign_clustersPfS_iiiPiS__param_1];
	ld.param.u32 	%r68, [_Z15assign_clustersPfS_iiiPiS__param_2];
	ld.param.u32 	%r67, [_Z15assign_clustersPfS_iiiPiS__param_4];
	ld.param.u64 	%rd31, [_Z15assign_clustersPfS_iiiPiS__param_6];
	cvta.to.global.u64 	%rd1, %rd32;
	cvta.to.global.u64 	%rd2, %rd31;
	mov.u32 	%r69, %ctaid.x;
	mov.u32 	%r70, %ntid.x;
	mov.u32 	%r71, %tid.x;
	mad.lo.s32 	%r1, %r69, %r70, %r71;
	setp.ge.s32 	%p1, %r1, %r68;
	@%p1 bra 	$L__BB0_50;
	cvta.to.global.u64 	%rd3, %rd29;
	mul.lo.s32 	%r2, %r67, %r1;
	mul.wide.s32 	%rd33, %r2, 4;
	add.s64 	%rd4, %rd3, %rd33;
	setp.lt.s32 	%p2, %r67, 1;
	mov.f32 	%f341, 0f00000000;
	@%p2 bra 	$L__BB0_14;
	and.b32  	%r3, %r67, 15;
	setp.lt.u32 	%p3, %r67, 16;
	mov.f32 	%f341, 0f00000000;
	mov.b32 	%r100, 0;
	@%p3 bra 	$L__BB0_5;
	and.b32  	%r100, %r67, 2147483632;
	mov.f32 	%f341, 0f00000000;
	mov.b32 	%r111, 0;
$L__BB0_4:
	.pragma "nounroll";
	mul.wide.u32 	%rd34, %r111, 4;
	add.s64 	%rd35, %rd4, %rd34;
	ld.global.f32 	%f39, [%rd35];
	add.s64 	%rd36, %rd1, %rd34;
	ld.global.f32 	%f40, [%rd36];
	sub.f32 	%f41, %f39, %f40;
	fma.rn.f32 	%f42, %f41, %f41, %f341;
	ld.global.f32 	%f43, [%rd35+4];
	ld.global.f32 	%f44, [%rd36+4];
	sub.f32 	%f45, %f43, %f44;
	fma.rn.f32 	%f46, %f45, %f45, %f42;
	ld.global.f32 	%f47, [%rd35+8];
	ld.global.f32 	%f48, [%rd36+8];
	sub.f32 	%f49, %f47, %f48;
	fma.rn.f32 	%f50, %f49, %f49, %f46;
	ld.global.f32 	%f51, [%rd35+12];
	ld.global.f32 	%f52, [%rd36+12];
	sub.f32 	%f53, %f51, %f52;
	fma.rn.f32 	%f54, %f53, %f53, %f50;
	ld.global.f32 	%f55, [%rd35+16];
	ld.global.f32 	%f56, [%rd36+16];
	sub.f32 	%f57, %f55, %f56;
	fma.rn.f32 	%f58, %f57, %f57, %f54;
	ld.global.f32 	%f59, [%rd35+20];
	ld.global.f32 	%f60, [%rd36+20];
	sub.f32 	%f61, %f59, %f60;
	fma.rn.f32 	%f62, %f61, %f61, %f58;
	ld.global.f32 	%f63, [%rd35+24];
	ld.global.f32 	%f64, [%rd36+24];
	sub.f32 	%f65, %f63, %f64;
	fma.rn.f32 	%f66, %f65, %f65, %f62;
	ld.global.f32 	%f67, [%rd35+28];
	ld.global.f32 	%f68, [%rd36+28];
	sub.f32 	%f69, %f67, %f68;
	fma.rn.f32 	%f70, %f69, %f69, %f66;
	ld.global.f32 	%f71, [%rd35+32];
	ld.global.f32 	%f72, [%rd36+32];
	sub.f32 	%f73, %f71, %f72;
	fma.rn.f32 	%f74, %f73, %f73, %f70;
	ld.global.f32 	%f75, [%rd35+36];
	ld.global.f32 	%f76, [%rd36+36];
	sub.f32 	%f77, %f75, %f76;
	fma.rn.f32 	%f78, %f77, %f77, %f74;
	ld.global.f32 	%f79, [%rd35+40];
	ld.global.f32 	%f80, [%rd36+40];
	sub.f32 	%f81, %f79, %f80;
	fma.rn.f32 	%f82, %f81, %f81, %f78;
	ld.global.f32 	%f83, [%rd35+44];
	ld.global.f32 	%f84, [%rd36+44];
	sub.f32 	%f85, %f83, %f84;
	fma.rn.f32 	%f86, %f85, %f85, %f82;
	ld.global.f32 	%f87, [%rd35+48];
	ld.global.f32 	%f88, [%rd36+48];
	sub.f32 	%f89, %f87, %f88;
	fma.rn.f32 	%f90, %f89, %f89, %f86;
	ld.global.f32 	%f91, [%rd35+52];
	ld.global.f32 	%f92, [%rd36+52];
	sub.f32 	%f93, %f91, %f92;
	fma.rn.f32 	%f94, %f93, %f93, %f90;
	ld.global.f32 	%f95, [%rd35+56];
	ld.global.f32 	%f96, [%rd36+56];
	sub.f32 	%f97, %f95, %f96;
	fma.rn.f32 	%f98, %f97, %f97, %f94;
	ld.global.f32 	%f99, [%rd35+60];
	ld.global.f32 	%f100, [%rd36+60];
	sub.f32 	%f101, %f99, %f100;
	fma.rn.f32 	%f341, %f101, %f101, %f98;
	add.s32 	%r111, %r111, 16;
	setp.eq.s32 	%p4, %r111, %r100;
	@%p4 bra 	$L__BB0_5;
	bra.uni 	$L__BB0_4;
$L__BB0_5:
	setp.eq.s32 	%p5, %r3, 0;
	@%p5 bra 	$L__BB0_14;
	and.b32  	%r6, %r67, 7;
	setp.lt.u32 	%p6, %r3, 8;
	@%p6 bra 	$L__BB0_8;
	mul.wide.u32 	%rd37, %r100, 4;
	add.s64 	%rd38, %rd4, %rd37;
	ld.global.f32 	%f103, [%rd38];
	add.s64 	%rd39, %rd1, %rd37;
	ld.global.f32 	%f104, [%rd39];
	sub.f32 	%f105, %f103, %f104;
	fma.rn.f32 	%f106, %f105, %f105, %f341;
	ld.global.f32 	%f107, [%rd38+4];
	ld.global.f32 	%f108, [%rd39+4];
	sub.f32 	%f109, %f107, %f108;
	fma.rn.f32 	%f110, %f109, %f109, %f106;
	ld.global.f32 	%f111, [%rd38+8];
	ld.global.f32 	%f112, [%rd39+8];
	sub.f32 	%f113, %f111, %f112;
	fma.rn.f32 	%f114, %f113, %f113, %f110;
	ld.global.f32 	%f115, [%rd38+12];
	ld.global.f32 	%f116, [%rd39+12];
	sub.f32 	%f117, %f115, %f116;
	fma.rn.f32 	%f118, %f117, %f117, %f114;
	ld.global.f32 	%f119, [%rd38+16];
	ld.global.f32 	%f120, [%rd39+16];
	sub.f32 	%f121, %f119, %f120;
	fma.rn.f32 	%f122, %f121, %f121, %f118;
	ld.global.f32 	%f123, [%rd38+20];
	ld.global.f32 	%f124, [%rd39+20];
	sub.f32 	%f125, %f123, %f124;
	fma.rn.f32 	%f126, %f125, %f125, %f122;
	ld.global.f32 	%f127, [%rd38+24];
	ld.global.f32 	%f128, [%rd39+24];
	sub.f32 	%f129, %f127, %f128;
	fma.rn.f32 	%f130, %f129, %f129, %f126;
	ld.global.f32 	%f131, [%rd38+28];
	ld.global.f32 	%f132, [%rd39+28];
	sub.f32 	%f133, %f131, %f132;
	fma.rn.f32 	%f341, %f133, %f133, %f130;
	add.s32 	%r100, %r100, 8;
$L__BB0_8:
	setp.eq.s32 	%p7, %r6, 0;
	@%p7 bra 	$L__BB0_14;
	and.b32  	%r9, %r67, 3;
	setp.lt.u32 	%p8, %r6, 4;
	@%p8 bra 	$L__BB0_11;
	mul.wide.u32 	%rd40, %r100, 4;
	add.s64 	%rd41, %rd4, %rd40;
	ld.global.f32 	%f135, [%rd41];
	add.s64 	%rd42, %rd1, %rd40;
	ld.global.f32 	%f136, [%rd42];
	sub.f32 	%f137, %f135, %f136;
	fma.rn.f32 	%f138, %f137, %f137, %f341;
	ld.global.f32 	%f139, [%rd41+4];
	ld.global.f32 	%f140, [%rd42+4];
	sub.f32 	%f141, %f139, %f140;
	fma.rn.f32 	%f142, %f141, %f141, %f138;
	ld.global.f32 	%f143, [%rd41+8];
	ld.global.f32 	%f144, [%rd42+8];
	sub.f32 	%f145, %f143, %f144;
	fma.rn.f32 	%f146, %f145, %f145, %f142;
	ld.global.f32 	%f147, [%rd41+12];
	ld.global.f32 	%f148, [%rd42+12];
	sub.f32 	%f149, %f147, %f148;
	fma.rn.f32 	%f341, %f149, %f149, %f146;
	add.s32 	%r100, %r100, 4;
$L__BB0_11:
	setp.eq.s32 	%p9, %r9, 0;
	@%p9 bra 	$L__BB0_14;
	mov.b32 	%r104, 0;
$L__BB0_13:
	.pragma "nounroll";
	mul.wide.u32 	%rd43, %r100, 4;
	add.s64 	%rd44, %rd4, %rd43;
	ld.global.f32 	%f150, [%rd44];
	add.s64 	%rd45, %rd1, %rd43;
	ld.global.f32 	%f151, [%rd45];
	sub.f32 	%f152, %f150, %f151;
	fma.rn.f32 	%f341, %f152, %f152, %f341;
	add.s32 	%r100, %r100, 1;
	add.s32 	%r104, %r104, 1;
	setp.ne.s32 	%p10, %r104, %r9;
	@%p10 bra 	$L__BB0_13;
$L__BB0_14:
	ld.param.u32 	%r97, [_Z15assign_clustersPfS_iiiPiS__param_3];
	setp.lt.s32 	%p11, %r97, 2;
	mov.b32 	%r120, 0;
	@%p11 bra 	$L__BB0_37;
	setp.lt.s32 	%p12, %r67, 1;
	@%p12 bra 	$L__BB0_31;
	and.b32  	%r16, %r67, 15;
	and.b32  	%r17, %r67, 7;
	and.b32  	%r18, %r67, 3;
	mov.b32 	%r120, 0;
	mov.b32 	%r105, 1;
$L__BB0_17:
	setp.lt.u32 	%p19, %r67, 16;
	mov.f32 	%f350, 0f00000000;
	mov.b32 	%r109, 0;
	@%p19 bra 	$L__BB0_20;
	and.b32  	%r109, %r67, 2147483632;
	neg.s32 	%r107, %r109;
	add.s64 	%rd47, %rd33, %rd3;
	add.s64 	%rd103, %rd47, 32;
	mul.wide.u32 	%rd48, %r105, 4;
	add.s64 	%rd49, %rd1, %rd48;
	add.s64 	%rd102, %rd49, 32;
	mov.f32 	%f350, 0f00000000;
$L__BB0_19:
	.pragma "nounroll";
	ld.global.f32 	%f156, [%rd103+-32];
	ld.global.f32 	%f157, [%rd102+-32];
	sub.f32 	%f158, %f156, %f157;
	fma.rn.f32 	%f159, %f158, %f158, %f350;
	ld.global.f32 	%f160, [%rd103+-28];
	ld.global.f32 	%f161, [%rd102+-28];
	sub.f32 	%f162, %f160, %f161;
	fma.rn.f32 	%f163, %f162, %f162, %f159;
	ld.global.f32 	%f164, [%rd103+-24];
	ld.global.f32 	%f165, [%rd102+-24];
	sub.f32 	%f166, %f164, %f165;
	fma.rn.f32 	%f167, %f166, %f166, %f163;
	ld.global.f32 	%f168, [%rd103+-20];
	ld.global.f32 	%f169, [%rd102+-20];
	sub.f32 	%f170, %f168, %f169;
	fma.rn.f32 	%f171, %f170, %f170, %f167;
	ld.global.f32 	%f172, [%rd103+-16];
	ld.global.f32 	%f173, [%rd102+-16];
	sub.f32 	%f174, %f172, %f173;
	fma.rn.f32 	%f175, %f174, %f174, %f171;
	ld.global.f32 	%f176, [%rd103+-12];
	ld.global.f32 	%f177, [%rd102+-12];
	sub.f32 	%f178, %f176, %f177;
	fma.rn.f32 	%f179, %f178, %f178, %f175;
	ld.global.f32 	%f180, [%rd103+-8];
	ld.global.f32 	%f181, [%rd102+-8];
	sub.f32 	%f182, %f180, %f181;
	fma.rn.f32 	%f183, %f182, %f182, %f179;
	ld.global.f32 	%f184, [%rd103+-4];
	ld.global.f32 	%f185, [%rd102+-4];
	sub.f32 	%f186, %f184, %f185;
	fma.rn.f32 	%f187, %f186, %f186, %f183;
	ld.global.f32 	%f188, [%rd103];
	ld.global.f32 	%f189, [%rd102];
	sub.f32 	%f190, %f188, %f189;
	fma.rn.f32 	%f191, %f190, %f190, %f187;
	ld.global.f32 	%f192, [%rd103+4];
	ld.global.f32 	%f193, [%rd102+4];
	sub.f32 	%f194, %f192, %f193;
	fma.rn.f32 	%f195, %f194, %f194, %f191;
	ld.global.f32 	%f196, [%rd103+8];
	ld.global.f32 	%f197, [%rd102+8];
	sub.f32 	%f198, %f196, %f197;
	fma.rn.f32 	%f199, %f198, %f198, %f195;
	ld.global.f32 	%f200, [%rd103+12];
	ld.global.f32 	%f201, [%rd102+12];
	sub.f32 	%f202, %f200, %f201;
	fma.rn.f32 	%f203, %f202, %f202, %f199;
	ld.global.f32 	%f204, [%rd103+16];
	ld.global.f32 	%f205, [%rd102+16];
	sub.f32 	%f206, %f204, %f205;
	fma.rn.f32 	%f207, %f206, %f206, %f203;
	ld.global.f32 	%f208, [%rd103+20];
	ld.global.f32 	%f209, [%rd102+20];
	sub.f32 	%f210, %f208, %f209;
	fma.rn.f32 	%f211, %f210, %f210, %f207;
	ld.global.f32 	%f212, [%rd103+24];
	ld.global.f32 	%f213, [%rd102+24];
	sub.f32 	%f214, %f212, %f213;
	fma.rn.f32 	%f215, %f214, %f214, %f211;
	ld.global.f32 	%f216, [%rd103+28];
	ld.global.f32 	%f217, [%rd102+28];
	sub.f32 	%f218, %f216, %f217;
	fma.rn.f32 	%f350, %f218, %f218, %f215;
	add.s32 	%r107, %r107, 16;
	add.s64 	%rd103, %rd103, 64;
	add.s64 	%rd102, %rd102, 64;
	setp.ne.s32 	%p20, %r107, 0;
	@%p20 bra 	$L__BB0_19;
$L__BB0_20:
	setp.eq.s32 	%p21, %r16, 0;
	@%p21 bra 	$L__BB0_30;
	add.s32 	%r88, %r16, -1;
	setp.lt.u32 	%p22, %r88, 7;
	@%p22 bra 	$L__BB0_23;
	cvt.u64.u32 	%rd50, %r109;
	mul.wide.u32 	%rd51, %r109, 4;
	add.s64 	%rd52, %rd4, %rd51;
	ld.global.f32 	%f220, [%rd52];
	add.s32 	%r89, %r109, %r105;
	mul.wide.u32 	%rd53, %r89, 4;
	add.s64 	%rd54, %rd1, %rd53;
	ld.global.f32 	%f221, [%rd54];
	sub.f32 	%f222, %f220, %f221;
	fma.rn.f32 	%f223, %f222, %f222, %f350;
	ld.global.f32 	%f224, [%rd52+4];
	cvt.u64.u32 	%rd55, %r105;
	add.s64 	%rd56, %rd50, %rd55;
	shl.b64 	%rd57, %rd56, 2;
	add.s64 	%rd58, %rd1, %rd57;
	ld.global.f32 	%f225, [%rd58+4];
	sub.f32 	%f226, %f224, %f225;
	fma.rn.f32 	%f227, %f226, %f226, %f223;
	ld.global.f32 	%f228, [%rd52+8];
	ld.global.f32 	%f229, [%rd58+8];
	sub.f32 	%f230, %f228, %f229;
	fma.rn.f32 	%f231, %f230, %f230, %f227;
	ld.global.f32 	%f232, [%rd52+12];
	ld.global.f32 	%f233, [%rd58+12];
	sub.f32 	%f234, %f232, %f233;
	fma.rn.f32 	%f235, %f234, %f234, %f231;
	ld.global.f32 	%f236, [%rd52+16];
	ld.global.f32 	%f237, [%rd58+16];
	sub.f32 	%f238, %f236, %f237;
	fma.rn.f32 	%f239, %f238, %f238, %f235;
	ld.global.f32 	%f240, [%rd52+20];
	ld.global.f32 	%f241, [%rd58+20];
	sub.f32 	%f242, %f240, %f241;
	fma.rn.f32 	%f243, %f242, %f242, %f239;
	ld.global.f32 	%f244, [%rd52+24];
	ld.global.f32 	%f245, [%rd58+24];
	sub.f32 	%f246, %f244, %f245;
	fma.rn.f32 	%f247, %f246, %f246, %f243;
	ld.global.f32 	%f248, [%rd52+28];
	ld.global.f32 	%f249, [%rd58+28];
	sub.f32 	%f250, %f248, %f249;
	fma.rn.f32 	%f350, %f250, %f250, %f247;
	add.s32 	%r109, %r109, 8;
$L__BB0_23:
	setp.eq.s32 	%p23, %r17, 0;
	@%p23 bra 	$L__BB0_30;
	add.s32 	%r90, %r17, -1;
	setp.lt.u32 	%p24, %r90, 3;
	@%p24 bra 	$L__BB0_26;
	cvt.u64.u32 	%rd59, %r109;
	mul.wide.u32 	%rd60, %r109, 4;
	add.s64 	%rd61, %rd4, %rd60;
	ld.global.f32 	%f252, [%rd61];
	add.s32 	%r91, %r109, %r105;
	mul.wide.u32 	%rd62, %r91, 4;
	add.s64 	%rd63, %rd1, %rd62;
	ld.global.f32 	%f253, [%rd63];
	sub.f32 	%f254, %f252, %f253;
	fma.rn.f32 	%f255, %f254, %f254, %f350;
	ld.global.f32 	%f256, [%rd61+4];
	cvt.u64.u32 	%rd64, %r105;
	add.s64 	%rd65, %rd59, %rd64;
	shl.b64 	%rd66, %rd65, 2;
	add.s64 	%rd67, %rd1, %rd66;
	ld.global.f32 	%f257, [%rd67+4];
	sub.f32 	%f258, %f256, %f257;
	fma.rn.f32 	%f259, %f258, %f258, %f255;
	ld.global.f32 	%f260, [%rd61+8];
	ld.global.f32 	%f261, [%rd67+8];
	sub.f32 	%f262, %f260, %f261;
	fma.rn.f32 	%f263, %f262, %f262, %f259;
	ld.global.f32 	%f264, [%rd61+12];
	ld.global.f32 	%f265, [%rd67+12];
	sub.f32 	%f266, %f264, %f265;
	fma.rn.f32 	%f350, %f266, %f266, %f263;
	add.s32 	%r109, %r109, 4;
$L__BB0_26:
	setp.eq.s32 	%p25, %r18, 0;
	@%p25 bra 	$L__BB0_30;
	setp.eq.s32 	%p26, %r18, 1;
	cvt.u64.u32 	%rd11, %r109;
	mul.wide.u32 	%rd68, %r109, 4;
	add.s64 	%rd12, %rd4, %rd68;
	ld.global.f32 	%f267, [%rd12];
	add.s32 	%r92, %r109, %r105;
	mul.wide.u32 	%rd69, %r92, 4;
	add.s64 	%rd70, %rd1, %rd69;
	ld.global.f32 	%f268, [%rd70];
	sub.f32 	%f269, %f267, %f268;
	fma.rn.f32 	%f350, %f269, %f269, %f350;
	@%p26 bra 	$L__BB0_30;
	setp.eq.s32 	%p27, %r18, 2;
	ld.global.f32 	%f270, [%rd12+4];
	cvt.u64.u32 	%rd71, %r105;
	add.s64 	%rd72, %rd11, %rd71;
	shl.b64 	%rd73, %rd72, 2;
	add.s64 	%rd13, %rd1, %rd73;
	ld.global.f32 	%f271, [%rd13+4];
	sub.f32 	%f272, %f270, %f271;
	fma.rn.f32 	%f350, %f272, %f272, %f350;
	@%p27 bra 	$L__BB0_30;
	ld.global.f32 	%f273, [%rd12+8];
	ld.global.f32 	%f274, [%rd13+8];
	sub.f32 	%f275, %f273, %f274;
	fma.rn.f32 	%f350, %f275, %f275, %f350;
$L__BB0_30:
	ld.param.u32 	%r99, [_Z15assign_clustersPfS_iiiPiS__param_3];
	setp.lt.f32 	%p28, %f350, %f341;
	selp.b32 	%r120, %r105, %r120, %p28;
	selp.f32 	%f341, %f350, %f341, %p28;
	add.s32 	%r105, %r105, 1;
	setp.eq.s32 	%p29, %r105, %r99;
	@%p29 bra 	$L__BB0_37;
	bra.uni 	$L__BB0_17;
$L__BB0_31:
	ld.param.u32 	%r98, [_Z15assign_clustersPfS_iiiPiS__param_3];
	add.s32 	%r32, %r98, -1;
	add.s32 	%r79, %r98, -2;
	and.b32  	%r33, %r32, 3;
	setp.lt.u32 	%p13, %r79, 3;
	mov.b32 	%r120, 0;
	mov.b32 	%r117, 1;
	@%p13 bra 	$L__BB0_34;
	and.b32  	%r34, %r32, -4;
	mov.b32 	%r120, 0;
	mov.b32 	%r112, 1;
$L__BB0_33:
	setp.gt.f32 	%p14, %f341, 0f00000000;
	selp.b32 	%r120, %r112, %r120, %p14;
	selp.f32 	%f341, 0f00000000, %f341, %p14;
	add.s32 	%r117, %r112, 4;
	add.s32 	%r82, %r112, 3;
	setp.ne.s32 	%p15, %r82, %r34;
	mov.u32 	%r112, %r117;
	@%p15 bra 	$L__BB0_33;
$L__BB0_34:
	setp.eq.s32 	%p16, %r33, 0;
	@%p16 bra 	$L__BB0_37;
	mov.b32 	%r119, 0;
$L__BB0_36:
	.pragma "nounroll";
	setp.gt.f32 	%p17, %f341, 0f00000000;
	selp.b32 	%r120, %r117, %r120, %p17;
	selp.f32 	%f341, 0f00000000, %f341, %p17;
	add.s32 	%r117, %r117, 1;
	add.s32 	%r119, %r119, 1;
	setp.ne.s32 	%p18, %r119, %r33;
	@%p18 bra 	$L__BB0_36;
$L__BB0_37:
	ld.param.u64 	%rd100, [_Z15assign_clustersPfS_iiiPiS__param_5];
	setp.lt.s32 	%p30, %r67, 1;
	cvta.to.global.u64 	%rd74, %rd100;
	mul.wide.u32 	%rd75, %r120, 4;
	add.s64 	%rd76, %rd74, %rd75;
	atom.global.add.u32 	%r93, [%rd76], 1;
	mul.lo.s32 	%r94, %r120, %r67;
	cvt.s64.s32 	%rd14, %r94;
	@%p30 bra 	$L__BB0_50;
	setp.lt.u32 	%p31, %r67, 16;
	mov.b32 	%r123, 0;
	@%p31 bra 	$L__BB0_41;
	and.b32  	%r123, %r67, 2147483632;
	neg.s32 	%r121, %r123;
	shl.b64 	%rd77, %rd14, 2;
	add.s64 	%rd78, %rd77, %rd2;
	add.s64 	%rd105, %rd78, 32;
	add.s64 	%rd80, %rd33, %rd3;
	add.s64 	%rd104, %rd80, 32;
$L__BB0_40:
	.pragma "nounroll";
	ld.global.f32 	%f276, [%rd104+-32];
	atom.global.add.f32 	%f277, [%rd105+-32], %f276;
	ld.global.f32 	%f278, [%rd104+-28];
	atom.global.add.f32 	%f279, [%rd105+-28], %f278;
	ld.global.f32 	%f280, [%rd104+-24];
	atom.global.add.f32 	%f281, [%rd105+-24], %f280;
	ld.global.f32 	%f282, [%rd104+-20];
	atom.global.add.f32 	%f283, [%rd105+-20], %f282;
	ld.global.f32 	%f284, [%rd104+-16];
	atom.global.add.f32 	%f285, [%rd105+-16], %f284;
	ld.global.f32 	%f286, [%rd104+-12];
	atom.global.add.f32 	%f287, [%rd105+-12], %f286;
	ld.global.f32 	%f288, [%rd104+-8];
	atom.global.add.f32 	%f289, [%rd105+-8], %f288;
	ld.global.f32 	%f290, [%rd104+-4];
	atom.global.add.f32 	%f291, [%rd105+-4], %f290;
	ld.global.f32 	%f292, [%rd104];
	atom.global.add.f32 	%f293, [%rd105], %f292;
	ld.global.f32 	%f294, [%rd104+4];
	atom.global.add.f32 	%f295, [%rd105+4], %f294;
	ld.global.f32 	%f296, [%rd104+8];
	atom.global.add.f32 	%f297, [%rd105+8], %f296;
	ld.global.f32 	%f298, [%rd104+12];
	atom.global.add.f32 	%f299, [%rd105+12], %f298;
	ld.global.f32 	%f300, [%rd104+16];
	atom.global.add.f32 	%f301, [%rd105+16], %f300;
	ld.global.f32 	%f302, [%rd104+20];
	atom.global.add.f32 	%f303, [%rd105+20], %f302;
	ld.global.f32 	%f304, [%rd104+24];
	atom.global.add.f32 	%f305, [%rd105+24], %f304;
	ld.global.f32 	%f306, [%rd104+28];
	atom.global.add.f32 	%f307, [%rd105+28], %f306;
	add.s32 	%r121, %r121, 16;
	add.s64 	%rd105, %rd105, 64;
	add.s64 	%rd104, %rd104, 64;
	setp.ne.s32 	%p32, %r121, 0;
	@%p32 bra 	$L__BB0_40;
$L__BB0_41:
	and.b32  	%r56, %r67, 15;
	setp.eq.s32 	%p33, %r56, 0;
	@%p33 bra 	$L__BB0_50;
	ld.param.u64 	%rd101, [_Z15assign_clustersPfS_iiiPiS__param_6];
	add.s64 	%rd21, %rd3, %rd33;
	cvta.to.global.u64 	%rd22, %rd101;
	and.b32  	%r57, %r67, 7;
	setp.lt.u32 	%p34, %r56, 8;
	@%p34 bra 	$L__BB0_44;
	cvt.u64.u32 	%rd82, %r123;
	add.s64 	%rd83, %rd82, %rd14;
	shl.b64 	%rd84, %rd83, 2;
	add.s64 	%rd85, %rd22, %rd84;
	mul.wide.u32 	%rd86, %r123, 4;
	add.s64 	%rd87, %rd21, %rd86;
	ld.global.f32 	%f308, [%rd87];
	atom.global.add.f32 	%f309, [%rd85], %f308;
	ld.global.f32 	%f310, [%rd87+4];
	atom.global.add.f32 	%f311, [%rd85+4], %f310;
	ld.global.f32 	%f312, [%rd87+8];
	atom.global.add.f32 	%f313, [%rd85+8], %f312;
	ld.global.f32 	%f314, [%rd87+12];
	atom.global.add.f32 	%f315, [%rd85+12], %f314;
	ld.global.f32 	%f316, [%rd87+16];
	atom.global.add.f32 	%f317, [%rd85+16], %f316;
	ld.global.f32 	%f318, [%rd87+20];
	atom.global.add.f32 	%f319, [%rd85+20], %f318;
	ld.global.f32 	%f320, [%rd87+24];
	atom.global.add.f32 	%f321, [%rd85+24], %f320;
	ld.global.f32 	%f322, [%rd87+28];
	atom.global.add.f32 	%f323, [%rd85+28], %f322;
	add.s32 	%r123, %r123, 8;
$L__BB0_44:
	setp.eq.s32 	%p35, %r57, 0;
	@%p35 bra 	$L__BB0_50;
	and.b32  	%r60, %r67, 3;
	setp.lt.u32 	%p36, %r57, 4;
	@%p36 bra 	$L__BB0_47;
	cvt.u64.u32 	%rd88, %r123;
	add.s64 	%rd89, %rd88, %rd14;
	shl.b64 	%rd90, %rd89, 2;
	add.s64 	%rd91, %rd22, %rd90;
	mul.wide.u32 	%rd92, %r123, 4;
	add.s64 	%rd93, %rd21, %rd92;
	ld.global.f32 	%f324, [%rd93];
	atom.global.add.f32 	%f325, [%rd91], %f324;
	ld.global.f32 	%f326, [%rd93+4];
	atom.global.add.f32 	%f327, [%rd91+4], %f326;
	ld.global.f32 	%f328, [%rd93+8];
	atom.global.add.f32 	%f329, [%rd91+8], %f328;
	ld.global.f32 	%f330, [%rd93+12];
	atom.global.add.f32 	%f331, [%rd91+12], %f330;
	add.s32 	%r123, %r123, 4;
$L__BB0_47:
	setp.eq.s32 	%p37, %r60, 0;
	@%p37 bra 	$L__BB0_50;
	cvt.u64.u32 	%rd95, %r123;
	mul.wide.u32 	%rd96, %r123, 4;
	add.s64 	%rd97, %rd33, %rd96;
	add.s64 	%rd107, %rd3, %rd97;
	add.s64 	%rd98, %rd14, %rd95;
	shl.b64 	%rd99, %rd98, 2;
	add.s64 	%rd106, %rd22, %rd99;
	neg.s32 	%r125, %r60;
$L__BB0_49:
	.pragma "nounroll";
	ld.global.f32 	%f332, [%rd107];
	atom.global.add.f32 	%f333, [%rd106], %f332;
	add.s64 	%rd107, %rd107, 4;
	add.s64 	%rd106, %rd106, 4;
	add.s32 	%r125, %r125, 1;
	setp.ne.s32 	%p38, %r125, 0;
	@%p38 bra 	$L__BB0_49;
$L__BB0_50:
	ret;

}
	// .globl	_Z21compute_updated_meansPfS_Pii
.visible .entry _Z21compute_updated_meansPfS_Pii(
	.param .u64 .ptr .align 1 _Z21compute_updated_meansPfS_Pii_param_0,
	.param .u64 .ptr .align 1 _Z21compute_updated_meansPfS_Pii_param_1,
	.param .u64 .ptr .align 1 _Z21compute_updated_meansPfS_Pii_param_2,
	.param .u32 _Z21compute_updated_meansPfS_Pii_param_3
)
{
	.reg .pred 	%p<10>;
	.reg .b32 	%r<39>;
	.reg .b32 	%f<46>;
	.reg .b64 	%rd<40>;

	ld.param.u64 	%rd11, [_Z21compute_updated_meansPfS_Pii_param_0];
	ld.param.u64 	%rd12, [_Z21compute_updated_meansPfS_Pii_param_1];
	ld.param.u64 	%rd10, [_Z21compute_updated_meansPfS_Pii_param_2];
	ld.param.u32 	%r13, [_Z21compute_updated_meansPfS_Pii_param_3];
	cvta.to.global.u64 	%rd1, %rd11;
	cvta.to.global.u64 	%rd2, %rd12;
	setp.lt.s32 	%p1, %r13, 1;
	@%p1 bra 	$L__BB1_12;
	mov.u32 	%r15, %tid.x;
	cvta.to.global.u64 	%rd13, %rd10;
	mul.lo.s32 	%r1, %r13, %r15;
	mul.wide.u32 	%rd14, %r15, 4;
	add.s64 	%rd3, %rd13, %rd14;
	and.b32  	%r2, %r13, 7;
	setp.lt.u32 	%p2, %r13, 8;
	mov.b32 	%r37, 0;
	@%p2 bra 	$L__BB1_4;
	and.b32  	%r37, %r13, 2147483640;
	neg.s32 	%r35, %r37;
	mul.wide.u32 	%rd15, %r1, 4;
	add.s64 	%rd16, %rd15, 16;
	add.s64 	%rd39, %rd1, %rd16;
	add.s64 	%rd38, %rd2, %rd16;
$L__BB1_3:
	.pragma "nounroll";
	ld.global.f32 	%f1, [%rd38+-16];
	ld.global.u32 	%r16, [%rd3];
	cvt.rn.f32.s32 	%f2, %r16;
	div.rn.f32 	%f3, %f1, %f2;
	st.global.f32 	[%rd38+-16], %f3;
	st.global.f32 	[%rd39+-16], %f3;
	ld.global.f32 	%f4, [%rd38+-12];
	ld.global.u32 	%r17, [%rd3];
	cvt.rn.f32.s32 	%f5, %r17;
	div.rn.f32 	%f6, %f4, %f5;
	st.global.f32 	[%rd38+-12], %f6;
	st.global.f32 	[%rd39+-12], %f6;
	ld.global.f32 	%f7, [%rd38+-8];
	ld.global.u32 	%r18, [%rd3];
	cvt.rn.f32.s32 	%f8, %r18;
	div.rn.f32 	%f9, %f7, %f8;
	st.global.f32 	[%rd38+-8], %f9;
	st.global.f32 	[%rd39+-8], %f9;
	ld.global.f32 	%f10, [%rd38+-4];
	ld.global.u32 	%r19, [%rd3];
	cvt.rn.f32.s32 	%f11, %r19;
	div.rn.f32 	%f12, %f10, %f11;
	st.global.f32 	[%rd38+-4], %f12;
	st.global.f32 	[%rd39+-4], %f12;
	ld.global.f32 	%f13, [%rd38];
	ld.global.u32 	%r20, [%rd3];
	cvt.rn.f32.s32 	%f14, %r20;
	div.rn.f32 	%f15, %f13, %f14;
	st.global.f32 	[%rd38], %f15;
	st.global.f32 	[%rd39], %f15;
	ld.global.f32 	%f16, [%rd38+4];
	ld.global.u32 	%r21, [%rd3];
	cvt.rn.f32.s32 	%f17, %r21;
	div.rn.f32 	%f18, %f16, %f17;
	st.global.f32 	[%rd38+4], %f18;
	st.global.f32 	[%rd39+4], %f18;
	ld.global.f32 	%f19, [%rd38+8];
	ld.global.u32 	%r22, [%rd3];
	cvt.rn.f32.s32 	%f20, %r22;
	div.rn.f32 	%f21, %f19, %f20;
	st.global.f32 	[%rd38+8], %f21;
	st.global.f32 	[%rd39+8], %f21;
	ld.global.f32 	%f22, [%rd38+12];
	ld.global.u32 	%r23, [%rd3];
	cvt.rn.f32.s32 	%f23, %r23;
	div.rn.f32 	%f24, %f22, %f23;
	st.global.f32 	[%rd38+12], %f24;
	st.global.f32 	[%rd39+12], %f24;
	add.s32 	%r35, %r35, 8;
	add.s64 	%rd39, %rd39, 32;
	add.s64 	%rd38, %rd38, 32;
	setp.ne.s32 	%p3, %r35, 0;
	@%p3 bra 	$L__BB1_3;
$L__BB1_4:
	setp.eq.s32 	%p4, %r2, 0;
	@%p4 bra 	$L__BB1_12;
	and.b32  	%r8, %r13, 3;
	setp.lt.u32 	%p5, %r2, 4;
	@%p5 bra 	$L__BB1_7;
	add.s32 	%r24, %r37, %r1;
	mul.wide.u32 	%rd17, %r24, 4;
	add.s64 	%rd18, %rd2, %rd17;
	ld.global.f32 	%f25, [%rd18];
	ld.global.u32 	%r25, [%rd3];
	cvt.rn.f32.s32 	%f26, %r25;
	div.rn.f32 	%f27, %f25, %f26;
	st.global.f32 	[%rd18], %f27;
	add.s64 	%rd19, %rd1, %rd17;
	st.global.f32 	[%rd19], %f27;
	cvt.u64.u32 	%rd20, %r1;
	cvt.u64.u32 	%rd21, %r37;
	add.s64 	%rd22, %rd21, %rd20;
	shl.b64 	%rd23, %rd22, 2;
	add.s64 	%rd24, %rd2, %rd23;
	ld.global.f32 	%f28, [%rd24+4];
	ld.global.u32 	%r26, [%rd3];
	cvt.rn.f32.s32 	%f29, %r26;
	div.rn.f32 	%f30, %f28, %f29;
	st.global.f32 	[%rd24+4], %f30;
	add.s64 	%rd25, %rd1, %rd23;
	st.global.f32 	[%rd25+4], %f30;
	ld.global.f32 	%f31, [%rd24+8];
	ld.global.u32 	%r27, [%rd3];
	cvt.rn.f32.s32 	%f32, %r27;
	div.rn.f32 	%f33, %f31, %f32;
	st.global.f32 	[%rd24+8], %f33;
	st.global.f32 	[%rd25+8], %f33;
	ld.global.f32 	%f34, [%rd24+12];
	ld.global.u32 	%r28, [%rd3];
	cvt.rn.f32.s32 	%f35, %r28;
	div.rn.f32 	%f36, %f34, %f35;
	st.global.f32 	[%rd24+12], %f36;
	st.global.f32 	[%rd25+12], %f36;
	add.s32 	%r37, %r37, 4;
$L__BB1_7:
	setp.eq.s32 	%p6, %r8, 0;
	@%p6 bra 	$L__BB1_12;
	setp.eq.s32 	%p7, %r8, 1;
	@%p7 bra 	$L__BB1_10;
	add.s32 	%r29, %r37, %r1;
	mul.wide.u32 	%rd26, %r29, 4;
	add.s64 	%rd27, %rd2, %rd26;
	ld.global.f32 	%f37, [%rd27];
	ld.global.u32 	%r30, [%rd3];
	cvt.rn.f32.s32 	%f38, %r30;
	div.rn.f32 	%f39, %f37, %f38;
	st.global.f32 	[%rd27], %f39;
	add.s64 	%rd28, %rd1, %rd26;
	st.global.f32 	[%rd28], %f39;
	cvt.u64.u32 	%rd29, %r1;
	cvt.u64.u32 	%rd30, %r37;
	add.s64 	%rd31, %rd30, %rd29;
	shl.b64 	%rd32, %rd31, 2;
	add.s64 	%rd33, %rd2, %rd32;
	ld.global.f32 	%f40, [%rd33+4];
	ld.global.u32 	%r31, [%rd3];
	cvt.rn.f32.s32 	%f41, %r31;
	div.rn.f32 	%f42, %f40, %f41;
	st.global.f32 	[%rd33+4], %f42;
	add.s64 	%rd34, %rd1, %rd32;
	st.global.f32 	[%rd34+4], %f42;
	add.s32 	%r37, %r37, 2;
$L__BB1_10:
	and.b32  	%r32, %r13, 1;
	setp.eq.b32 	%p8, %r32, 1;
	not.pred 	%p9, %p8;
	@%p9 bra 	$L__BB1_12;
	add.s32 	%r33, %r37, %r1;
	mul.wide.u32 	%rd35, %r33, 4;
	add.s64 	%rd36, %rd2, %rd35;
	ld.global.f32 	%f43, [%rd36];
	ld.global.u32 	%r34, [%rd3];
	cvt.rn.f32.s32 	%f44, %r34;
	div.rn.f32 	%f45, %f43, %f44;
	st.global.f32 	[%rd36], %f45;
	add.s64 	%rd37, %rd1, %rd35;
	st.global.f32 	[%rd37], %f45;
$L__BB1_12:
	ret;

}


// ===== COMPILED SASS (sm_100) =====

	.target	sm_100

	.elftype	@"ET_EXEC"


//--------------------- .note.nv.tkinfo           --------------------------
	.section	.note.nv.tkinfo,"",@"SHT_NOTE"
	.sectionflags	@"SHF_NOTE_NV_TKINFO"
	.tkinfo
        /*0018*/ 	.word	0x00000002
        /*0030*/ 	.string	""
        /*0030*/ 	.string	"ptxas"
        /*0030*/ 	.string	"Cuda compilation tools, release 13.0, V13.0.88"
        /*0030*/ 	.string	"Build cuda_13.0.r13.0/compiler.36424714_0"
        /*0030*/ 	.string	"-arch sm_100 -m 64 "



//--------------------- .note.nv.cuinfo           --------------------------
	.section	.note.nv.cuinfo,"",@"SHT_NOTE"
	.sectionflags	@"SHF_NOTE_NV_CUINFO"
        /*0018*/ 	.short	0x0002
        /*001a*/ 	.short	0x0064
        /*001c*/ 	.short	0x0082
	.zero		2


//--------------------- .nv.info                  --------------------------
	.section	.nv.info,"",@"SHT_CUDA_INFO"
	.align	4


	//----- nvinfo : EIATTR_REGCOUNT
	.align		4
        /*0000*/ 	.byte	0x04, 0x2f
        /*0002*/ 	.short	(.L_1 - .L_0)
	.align		4
.L_0:
        /*0004*/ 	.word	index@(_Z15assign_clustersPfS_iiiPiS_)
        /*0008*/ 	.word	0x00000020


	//----- nvinfo : EIATTR_FRAME_SIZE
	.align		4
.L_1:
        /*000c*/ 	.byte	0x04, 0x11
        /*000e*/ 	.short	(.L_3 - .L_2)
	.align		4
.L_2:
        /*0010*/ 	.word	index@(_Z15assign_clustersPfS_iiiPiS_)
        /*0014*/ 	.word	0x00000000


	//----- nvinfo : EIATTR_REGCOUNT
	.align		4
.L_3:
        /*0018*/ 	.byte	0x04, 0x2f
        /*001a*/ 	.short	(.L_5 - .L_4)
	.align		4
.L_4:
        /*001c*/ 	.word	index@(_Z21compute_updated_meansPfS_Pii)
        /*0020*/ 	.word	0x00000019


	//----- nvinfo : EIATTR_FRAME_SIZE
	.align		4
.L_5:
        /*0024*/ 	.byte	0x04, 0x11
        /*0026*/ 	.short	(.L_7 - .L_6)
	.align		4
.L_6:
        /*0028*/ 	.word	index@($__internal_0_$__cuda_sm3x_div_rn_noftz_f32_slowpath)
        /*002c*/ 	.word	0x00000000


	//----- nvinfo : EIATTR_FRAME_SIZE
	.align		4
.L_7:
        /*0030*/ 	.byte	0x04, 0x11
        /*0032*/ 	.short	(.L_9 - .L_8)
	.align		4
.L_8:
        /*0034*/ 	.word	index@(_Z21compute_updated_meansPfS_Pii)
        /*0038*/ 	.word	0x00000000


	//----- nvinfo : EIATTR_MIN_STACK_SIZE
	.align		4
.L_9:
        /*003c*/ 	.byte	0x04, 0x12
        /*003e*/ 	.short	(.L_11 - .L_10)
	.align		4
.L_10:
        /*0040*/ 	.word	index@(_Z21compute_updated_meansPfS_Pii)
        /*0044*/ 	.word	0x00000000


	//----- nvinfo : EIATTR_MIN_STACK_SIZE
	.align		4
.L_11:
        /*0048*/ 	.byte	0x04, 0x12
        /*004a*/ 	.short	(.L_13 - .L_12)
	.align		4
.L_12:
        /*004c*/ 	.word	index@(_Z15assign_clustersPfS_iiiPiS_)
        /*0050*/ 	.word	0x00000000
.L_13:


//--------------------- .nv.compat                --------------------------
	.section	.nv.compat,"",@"SHT_CUDA_COMPAT_INFO"
	.align	4
        /*0000*/ 	.byte	0x02, 0x09, 0x00, 0x00, 0x02, 0x02, 0x01, 0x00, 0x02, 0x05, 0x05, 0x00, 0x03, 0x07, 0x01, 0x01
        /*0010*/ 	.byte	0x02, 0x03, 0x00, 0x00, 0x02, 0x06, 0x01, 0x00, 0x04, 0x0b, 0x08, 0x00, 0x01, 0x00, 0x00, 0x00
        /*0020*/ 	.byte	0x00, 0x00, 0x00, 0x00


//--------------------- .nv.info._Z21compute_updated_meansPfS_Pii --------------------------
	.section	.nv.info._Z21compute_updated_meansPfS_Pii,"",@"SHT_CUDA_INFO"
	.sectionflags	@""
	.align	4


	//----- nvinfo : EIATTR_CUDA_API_VERSION
	.align		4
        /*0000*/ 	.byte	0x04, 0x37
        /*0002*/ 	.short	(.L_15 - .L_14)
.L_14:
        /*0004*/ 	.word	0x00000082


	//----- nvinfo : EIATTR_KPARAM_INFO
	.align		4
.L_15:
        /*0008*/ 	.byte	0x04, 0x17
        /*000a*/ 	.short	(.L_17 - .L_16)
.L_16:
        /*000c*/ 	.word	0x00000000
        /*0010*/ 	.short	0x0003
        /*0012*/ 	.short	0x0018
        /*0014*/ 	.byte	0x00, 0xf0, 0x11, 0x00


	//----- nvinfo : EIATTR_KPARAM_INFO
	.align		4
.L_17:
        /*0018*/ 	.byte	0x04, 0x17
        /*001a*/ 	.short	(.L_19 - .L_18)
.L_18:
        /*001c*/ 	.word	0x00000000
        /*0020*/ 	.short	0x0002
        /*0022*/ 	.short	0x0010
        /*0024*/ 	.byte	0x00, 0xf5, 0x21, 0x00


	//----- nvinfo : EIATTR_KPARAM_INFO
	.align		4
.L_19:
        /*0028*/ 	.byte	0x04, 0x17
        /*002a*/ 	.short	(.L_21 - .L_20)
.L_20:
        /*002c*/ 	.word	0x00000000
        /*0030*/ 	.short	0x0001
        /*0032*/ 	.short	0x0008
        /*0034*/ 	.byte	0x00, 0xf5, 0x21, 0x00


	//----- nvinfo : EIATTR_KPARAM_INFO
	.align		4
.L_21:
        /*0038*/ 	.byte	0x04, 0x17
        /*003a*/ 	.short	(.L_23 - .L_22)
.L_22:
        /*003c*/ 	.word	0x00000000
        /*0040*/ 	.short	0x0000
        /*0042*/ 	.short	0x0000
        /*0044*/ 	.byte	0x00, 0xf5, 0x21, 0x00


	//----- nvinfo : EIATTR_SPARSE_MMA_MASK
	.align		4
.L_23:
        /*0048*/ 	.byte	0x03, 0x50
        /*004a*/ 	.short	0x0000


	//----- nvinfo : EIATTR_MAXREG_COUNT
	.align		4
        /*004c*/ 	.byte	0x03, 0x1b
        /*004e*/ 	.short	0x00ff


	//----- nvinfo : EIATTR_MERCURY_ISA_VERSION
	.align		4
        /*0050*/ 	.byte	0x03, 0x5f
        /*0052*/ 	.short	0x0101


	//----- nvinfo : EIATTR_VRC_CTA_INIT_COUNT
	.align		4
        /*0054*/ 	.byte	0x02, 0x4a
	.zero		1
	.zero		1


	//----- nvinfo : EIATTR_EXIT_INSTR_OFFSETS
	.align		4
        /*0058*/ 	.byte	0x04, 0x1c
        /*005a*/ 	.short	(.L_25 - .L_24)


	//   ....[0]....
.L_24:
        /*005c*/ 	.word	0x00000030


	//   ....[1]....
        /*0060*/ 	.word	0x00000b30


	//   ....[2]....
        /*0064*/ 	.word	0x00001110


	//   ....[3]....
        /*0068*/ 	.word	0x000014b0


	//   ....[4]....
        /*006c*/ 	.word	0x00001630


	//----- nvinfo : EIATTR_CRS_STACK_SIZE
	.align		4
.L_25:
        /*0070*/ 	.byte	0x04, 0x1e
        /*0072*/ 	.short	(.L_27 - .L_26)
.L_26:
        /*0074*/ 	.word	0x00000000


	//----- nvinfo : EIATTR_CBANK_PARAM_SIZE
	.align		4
.L_27:
        /*0078*/ 	.byte	0x03, 0x19
        /*007a*/ 	.short	0x001c


	//----- nvinfo : EIATTR_PARAM_CBANK
	.align		4
        /*007c*/ 	.byte	0x04, 0x0a
        /*007e*/ 	.short	(.L_29 - .L_28)
	.align		4
.L_28:
        /*0080*/ 	.word	index@(.nv.constant0._Z21compute_updated_meansPfS_Pii)
        /*0084*/ 	.short	0x0380
        /*0086*/ 	.short	0x001c


	//----- nvinfo : EIATTR_SW_WAR
	.align		4
.L_29:
        /*0088*/ 	.byte	0x04, 0x36
        /*008a*/ 	.short	(.L_31 - .L_30)
.L_30:
        /*008c*/ 	.word	0x00000008
.L_31:


//--------------------- .nv.info._Z15assign_clustersPfS_iiiPiS_ --------------------------
	.section	.nv.info._Z15assign_clustersPfS_iiiPiS_,"",@"SHT_CUDA_INFO"
	.sectionflags	@""
	.align	4


	//----- nvinfo : EIATTR_CUDA_API_VERSION
	.align		4
        /*0000*/ 	.byte	0x04, 0x37
        /*0002*/ 	.short	(.L_33 - .L_32)
.L_32:
        /*0004*/ 	.word	0x00000082


	//----- nvinfo : EIATTR_KPARAM_INFO
	.align		4
.L_33:
        /*0008*/ 	.byte	0x04, 0x17
        /*000a*/ 	.short	(.L_35 - .L_34)
.L_34:
        /*000c*/ 	.word	0x00000000
        /*0010*/ 	.short	0x0006
        /*0012*/ 	.short	0x0028
        /*0014*/ 	.byte	0x00, 0xf5, 0x21, 0x00


	//----- nvinfo : EIATTR_KPARAM_INFO
	.align		4
.L_35:
        /*0018*/ 	.byte	0x04, 0x17
        /*001a*/ 	.short	(.L_37 - .L_36)
.L_36:
        /*001c*/ 	.word	0x00000000
        /*0020*/ 	.short	0x0005
        /*0022*/ 	.short	0x0020
        /*0024*/ 	.byte	0x00, 0xf5, 0x21, 0x00


	//----- nvinfo : EIATTR_KPARAM_INFO
	.align		4
.L_37:
        /*0028*/ 	.byte	0x04, 0x17
        /*002a*/ 	.short	(.L_39 - .L_38)
.L_38:
        /*002c*/ 	.word	0x00000000
        /*0030*/ 	.short	0x0004
        /*0032*/ 	.short	0x0018
        /*0034*/ 	.byte	0x00, 0xf0, 0x11, 0x00


	//----- nvinfo : EIATTR_KPARAM_INFO
	.align		4
.L_39:
        /*0038*/ 	.byte	0x04, 0x17
        /*003a*/ 	.short	(.L_41 - .L_40)
.L_40:
        /*003c*/ 	.word	0x00000000
        /*0040*/ 	.short	0x0003
        /*0042*/ 	.short	0x0014
        /*0044*/ 	.byte	0x00, 0xf0, 0x11, 0x00


	//----- nvinfo : EIATTR_KPARAM_INFO
	.align		4
.L_41:
        /*0048*/ 	.byte	0x04, 0x17
        /*004a*/ 	.short	(.L_43 - .L_42)
.L_42:
        /*004c*/ 	.word	0x00000000
        /*0050*/ 	.short	0x0002
        /*0052*/ 	.short	0x0010
        /*0054*/ 	.byte	0x00, 0xf0, 0x11, 0x00


	//----- nvinfo : EIATTR_KPARAM_INFO
	.align		4
.L_43:
        /*0058*/ 	.byte	0x04, 0x17
        /*005a*/ 	.short	(.L_45 - .L_44)
.L_44:
        /*005c*/ 	.word	0x00000000
        /*0060*/ 	.short	0x0001
        /*0062*/ 	.short	0x0008
        /*0064*/ 	.byte	0x00, 0xf5, 0x21, 0x00


	//----- nvinfo : EIATTR_KPARAM_INFO
	.align		4
.L_45:
        /*0068*/ 	.byte	0x04, 0x17
        /*006a*/ 	.short	(.L_47 - .L_46)
.L_46:
        /*006c*/ 	.word	0x00000000
        /*0070*/ 	.short	0x0000
        /*0072*/ 	.short	0x0000
        /*0074*/ 	.byte	0x00, 0xf5, 0x21, 0x00


	//----- nvinfo : EIATTR_SPARSE_MMA_MASK
	.align		4
.L_47:
        /*0078*/ 	.byte	0x03, 0x50
        /*007a*/ 	.short	0x0000


	//----- nvinfo : EIATTR_MAXREG_COUNT
	.align		4
        /*007c*/ 	.byte	0x03, 0x1b
        /*007e*/ 	.short	0x00ff


	//----- nvinfo : EIATTR_MERCURY_ISA_VERSION
	.align		4
        /*0080*/ 	.byte	0x03, 0x5f
        /*0082*/ 	.short	0x0101


	//----- nvinfo : EIATTR_VRC_CTA_INIT_COUNT
	.align		4
        /*0084*/ 	.byte	0x02, 0x4a
	.zero		1
	.zero		1


	//----- nvinfo : EIATTR_EXIT_INSTR_OFFSETS
	.align		4
        /*0088*/ 	.byte	0x04, 0x1c
        /*008a*/ 	.short	(.L_49 - .L_48)


	//   ....[0]....
.L_48:
        /*008c*/ 	.word	0x00000070


	//   ....[1]....
        /*0090*/ 	.word	0x00001aa0


	//   ....[2]....
        /*0094*/ 	.word	0x00001e70


	//   ....[3]....
        /*0098*/ 	.word	0x00002060


	//   ....[4]....
        /*009c*/ 	.word	0x000021a0


	//   ....[5]....
        /*00a0*/ 	.word	0x00002310


	//----- nvinfo : EIATTR_CBANK_PARAM_SIZE
	.align		4
.L_49:
        /*00a4*/ 	.byte	0x03, 0x19
        /*00a6*/ 	.short	0x0030


	//----- nvinfo : EIATTR_PARAM_CBANK
	.align		4
        /*00a8*/ 	.byte	0x04, 0x0a
        /*00aa*/ 	.short	(.L_51 - .L_50)
	.align		4
.L_50:
        /*00ac*/ 	.word	index@(.nv.constant0._Z15assign_clustersPfS_iiiPiS_)
        /*00b0*/ 	.short	0x0380
        /*00b2*/ 	.short	0x0030


	//----- nvinfo : EIATTR_SW_WAR
	.align		4
.L_51:
        /*00b4*/ 	.byte	0x04, 0x36
        /*00b6*/ 	.short	(.L_53 - .L_52)
.L_52:
        /*00b8*/ 	.word	0x00000008
.L_53:


//--------------------- .nv.callgraph             --------------------------
	.section	.nv.callgraph,"",@"SHT_CUDA_CALLGRAPH"
	.align	4
	.sectionentsize	8
	.align		4
        /*0000*/ 	.word	0x00000000
	.align		4
        /*0004*/ 	.word	0xffffffff
	.align		4
        /*0008*/ 	.word	0x00000000
	.align		4
        /*000c*/ 	.word	0xfffffffe
	.align		4
        /*0010*/ 	.word	0x00000000
	.align		4
        /*0014*/ 	.word	0xfffffffd
	.align		4
        /*0018*/ 	.word	0x00000000
	.align		4
        /*001c*/ 	.word	0xfffffffc


//--------------------- .text._Z21compute_updated_meansPfS_Pii --------------------------
	.section	.text._Z21compute_updated_meansPfS_Pii,"ax",@progbits
	.align	128
        .global         _Z21compute_updated_meansPfS_Pii
        .type           _Z21compute_updated_meansPfS_Pii,@function
        .size           _Z21compute_updated_meansPfS_Pii,(.L_x_69 - _Z21compute_updated_meansPfS_Pii)
        .other          _Z21compute_updated_meansPfS_Pii,@"STO_CUDA_ENTRY STV_DEFAULT"
_Z21compute_updated_meansPfS_Pii:
.text._Z21compute_updated_meansPfS_Pii:
[----:B------:R-:W-:Y:S08]  /*0000*/  LDC R1, c[0x0][0x37c] ;  /* 0x0000df00ff017b82 */ /* 0x000ff00000000800 */
[----:B------:R-:W0:Y:S02]  /*0010*/  LDC R0, c[0x0][0x398] ;  /* 0x0000e600ff007b82 */ /* 0x000e240000000800 */
[----:B0-----:R-:W-:-:S13]  /*0020*/  ISETP.GE.AND P0, PT, R0, 0x1, PT ;  /* 0x000000010000780c */ /* 0x001fda0003f06270 */
[----:B------:R-:W-:Y:S05]  /*0030*/  @!P0 EXIT ;  /* 0x000000000000894d */ /* 0x000fea0003800000 */
[----:B------:R-:W0:Y:S01]  /*0040*/  S2R R5, SR_TID.X ;  /* 0x0000000000057919 */ /* 0x000e220000002100 */
[----:B------:R-:W0:Y:S01]  /*0050*/  LDC.64 R8, c[0x0][0x390] ;  /* 0x0000e400ff087b82 */ /* 0x000e220000000a00 */
[C---:B------:R-:W-:Y:S01]  /*0060*/  ISETP.GE.U32.AND P0, PT, R0.reuse, 0x8, PT ;  /* 0x000000080000780c */ /* 0x040fe20003f06070 */
[----:B------:R-:W1:Y:S01]  /*0070*/  LDCU.64 UR6, c[0x0][0x358] ;  /* 0x00006b00ff0677ac */ /* 0x000e620008000a00 */
[----:B------:R-:W-:Y:S01]  /*0080*/  LOP3.LUT R18, R0, 0x7, RZ, 0xc0, !PT ;  /* 0x0000000700127812 */ /* 0x000fe200078ec0ff */
[----:B------:R-:W-:Y:S02]  /*0090*/  IMAD.MOV.U32 R4, RZ, RZ, RZ ;  /* 0x000000ffff047224 */ /* 0x000fe400078e00ff */
[----:B0-----:R-:W-:-:S04]  /*00a0*/  IMAD.WIDE.U32 R8, R5, 0x4, R8 ;  /* 0x0000000405087825 */ /* 0x001fc800078e0008 */
[----:B------:R-:W-:-:S04]  /*00b0*/  IMAD R5, R5, R0, RZ ;  /* 0x0000000005057224 */ /* 0x000fc800078e02ff */
[----:B-1----:R-:W-:Y:S05]  /*00c0*/  @!P0 BRA `(.L_x_0) ;  /* 0x0000000800948947 */ /* 0x002fea0003800000 */
[----:B------:R-:W0:Y:S01]  /*00d0*/  LDCU.128 UR8, c[0x0][0x380] ;  /* 0x00007000ff0877ac */ /* 0x000e220008000c00 */
[----:B------:R-:W-:Y:S02]  /*00e0*/  HFMA2 R3, -RZ, RZ, 0, 0 ;  /* 0x00000000ff037431 */ /* 0x000fe400000001ff */
[----:B------:R-:W-:Y:S01]  /*00f0*/  IMAD.MOV.U32 R2, RZ, RZ, 0x10 ;  /* 0x00000010ff027424 */ /* 0x000fe200078e00ff */
[----:B------:R-:W-:-:S05]  /*0100*/  LOP3.LUT R4, R0, 0x7ffffff8, RZ, 0xc0, !PT ;  /* 0x7ffffff800047812 */ /* 0x000fca00078ec0ff */
[----:B------:R-:W-:Y:S02]  /*0110*/  IMAD.MOV R13, RZ, RZ, -R4 ;  /* 0x000000ffff0d7224 */ /* 0x000fe400078e0a04 */
[----:B------:R-:W-:-:S03]  /*0120*/  IMAD.WIDE.U32 R2, R5, 0x4, R2 ;  /* 0x0000000405027825 */ /* 0x000fc600078e0002 */
[C---:B0-----:R-:W-:Y:S02]  /*0130*/  IADD3 R10, P0, PT, R2.reuse, UR8, RZ ;  /* 0x00000008020a7c10 */ /* 0x041fe4000ff1e0ff */
[----:B------:R-:W-:Y:S02]  /*0140*/  IADD3 R2, P1, PT, R2, UR10, RZ ;  /* 0x0000000a02027c10 */ /* 0x000fe4000ff3e0ff */
[C---:B------:R-:W-:Y:S02]  /*0150*/  IADD3.X R19, PT, PT, R3.reuse, UR9, RZ, P0, !PT ;  /* 0x0000000903137c10 */ /* 0x040fe400087fe4ff */
[----:B------:R-:W-:-:S09]  /*0160*/  IADD3.X R3, PT, PT, R3, UR11, RZ, P1, !PT ;  /* 0x0000000b03037c10 */ /* 0x000fd20008ffe4ff */
.L_x_17:
[----:B------:R-:W2:Y:S01]  /*0170*/  LDG.E R0, desc[UR6][R8.64] ;  /* 0x0000000608007981 */ /* 0x000ea2000c1e1900 */
[----:B------:R-:W-:Y:S01]  /*0180*/  IMAD.MOV.U32 R16, RZ, RZ, R2 ;  /* 0x000000ffff107224 */ /* 0x000fe200078e0002 */
[----:B------:R-:W-:-:S05]  /*0190*/  MOV R17, R3 ;  /* 0x0000000300117202 */ /* 0x000fca0000000f00 */
[----:B------:R-:W3:Y:S01]  /*01a0*/  LDG.E R3, desc[UR6][R16.64+-0x10] ;  /* 0xfffff00610037981 */ /* 0x000ee2000c1e1900 */
[----:B------:R-:W-:Y:S01]  /*01b0*/  BSSY.RECONVERGENT B2, `(.L_x_1) ;  /* 0x000000f000027945 */ /* 0x000fe20003800200 */
[----:B------:R-:W-:Y:S02]  /*01c0*/  IMAD.MOV.U32 R14, RZ, RZ, R10 ;  /* 0x000000ffff0e7224 */ /* 0x000fe400078e000a */
[----:B------:R-:W-:Y:S01]  /*01d0*/  IMAD.MOV.U32 R15, RZ, RZ, R19 ;  /* 0x000000ffff0f7224 */ /* 0x000fe200078e0013 */
[----:B--2---:R-:W-:-:S04]  /*01e0*/  I2FP.F32.S32 R0, R0 ;  /* 0x0000000000007245 */ /* 0x004fc80000201400 */
[----:B------:R-:W0:Y:S08]  /*01f0*/  MUFU.RCP R7, R0 ;  /* 0x0000000000077308 */ /* 0x000e300000001000 */
[----:B---3--:R-:W1:Y:S01]  /*0200*/  FCHK P0, R3, R0 ;  /* 0x0000000003007302 */ /* 0x008e620000000000 */
[----:B0-----:R-:W-:-:S04]  /*0210*/  FFMA R2, -R0, R7, 1 ;  /* 0x3f80000000027423 */ /* 0x001fc80000000107 */
[----:B------:R-:W-:-:S04]  /*0220*/  FFMA R2, R7, R2, R7 ;  /* 0x0000000207027223 */ /* 0x000fc80000000007 */
[----:B------:R-:W-:-:S04]  /*0230*/  FFMA R7, R3, R2, RZ ;  /* 0x0000000203077223 */ /* 0x000fc800000000ff */
[----:B------:R-:W-:-:S04]  /*0240*/  FFMA R6, -R0, R7, R3 ;  /* 0x0000000700067223 */ /* 0x000fc80000000103 */
[----:B------:R-:W-:Y:S01]  /*0250*/  FFMA R7, R2, R6, R7 ;  /* 0x0000000602077223 */ /* 0x000fe20000000007 */
[----:B-1----:R-:W-:Y:S06]  /*0260*/  @!P0 BRA `(.L_x_2) ;  /* 0x00000000000c8947 */ /* 0x002fec0003800000 */
[----:B------:R-:W-:-:S07]  /*0270*/  MOV R2, 0x290 ;  /* 0x0000029000027802 */ /* 0x000fce0000000f00 */
[----:B------:R-:W-:Y:S05]  /*0280*/  CALL.REL.NOINC `($__internal_0_$__cuda_sm3x_div_rn_noftz_f32_slowpath) ;  /* 0x0000001000ec7944 */ /* 0x000fea0003c00000 */
[----:B------:R-:W-:-:S07]  /*0290*/  MOV R7, R0 ;  /* 0x0000000000077202 */ /* 0x000fce0000000f00 */
.L_x_2:
[----:B------:R-:W-:Y:S05]  /*02a0*/  BSYNC.RECONVERGENT B2 ;  /* 0x0000000000027941 */ /* 0x000fea0003800200 */
.L_x_1:
[----:B------:R0:W-:Y:S04]  /*02b0*/  STG.E desc[UR6][R16.64+-0x10], R7 ;  /* 0xfffff00710007986 */ /* 0x0001e8000c101906 */
[----:B------:R0:W-:Y:S04]  /*02c0*/  STG.E desc[UR6][R14.64+-0x10], R7 ;  /* 0xfffff0070e007986 */ /* 0x0001e8000c101906 */
[----:B------:R-:W2:Y:S04]  /*02d0*/  LDG.E R0, desc[UR6][R8.64] ;  /* 0x0000000608007981 */ /* 0x000ea8000c1e1900 */
[----:B------:R-:W3:Y:S01]  /*02e0*/  LDG.E R3, desc[UR6][R16.64+-0xc] ;  /* 0xfffff40610037981 */ /* 0x000ee2000c1e1900 */
[----:B------:R-:W-:Y:S01]  /*02f0*/  BSSY.RECONVERGENT B2, `(.L_x_3) ;  /* 0x000000d000027945 */ /* 0x000fe20003800200 */
[----:B--2---:R-:W-:-:S04]  /*0300*/  I2FP.F32.S32 R0, R0 ;  /* 0x0000000000007245 */ /* 0x004fc80000201400 */
[----:B------:R-:W1:Y:S08]  /*0310*/  MUFU.RCP R11, R0 ;  /* 0x00000000000b7308 */ /* 0x000e700000001000 */
[----:B---3--:R-:W2:Y:S01]  /*0320*/  FCHK P0, R3, R0 ;  /* 0x0000000003007302 */ /* 0x008ea20000000000 */
[----:B-1----:R-:W-:-:S04]  /*0330*/  FFMA R2, -R0, R11, 1 ;  /* 0x3f80000000027423 */ /* 0x002fc8000000010b */
[----:B------:R-:W-:-:S04]  /*0340*/  FFMA R2, R11, R2, R11 ;  /* 0x000000020b027223 */ /* 0x000fc8000000000b */
[----:B------:R-:W-:-:S04]  /*0350*/  FFMA R11, R3, R2, RZ ;  /* 0x00000002030b7223 */ /* 0x000fc800000000ff */
[----:B------:R-:W-:-:S04]  /*0360*/  FFMA R6, -R0, R11, R3 ;  /* 0x0000000b00067223 */ /* 0x000fc80000000103 */
[----:B------:R-:W-:Y:S01]  /*0370*/  FFMA R11, R2, R6, R11 ;  /* 0x00000006020b7223 */ /* 0x000fe2000000000b */
[----:B0-2---:R-:W-:Y:S06]  /*0380*/  @!P0 BRA `(.L_x_4) ;  /* 0x00000000000c8947 */ /* 0x005fec0003800000 */
[----:B------:R-:W-:-:S07]  /*0390*/  MOV R2, 0x3b0 ;  /* 0x000003b000027802 */ /* 0x000fce0000000f00 */
[----:B------:R-:W-:Y:S05]  /*03a0*/  CALL.REL.NOINC `($__internal_0_$__cuda_sm3x_div_rn_noftz_f32_slowpath) ;  /* 0x0000001000a47944 */ /* 0x000fea0003c00000 */
[----:B------:R-:W-:-:S07]  /*03b0*/  IMAD.MOV.U32 R11, RZ, RZ, R0 ;  /* 0x000000ffff0b7224 */ /* 0x000fce00078e0000 */
.L_x_4:
[----:B------:R-:W-:Y:S05]  /*03c0*/  BSYNC.RECONVERGENT B2 ;  /* 0x0000000000027941 */ /* 0x000fea0003800200 */
.L_x_3:
        /* <DEDUP_REMOVED lines=17> */
.L_x_6:
[----:B------:R-:W-:Y:S05]  /*04e0*/  BSYNC.RECONVERGENT B2 ;  /* 0x0000000000027941 */ /* 0x000fea0003800200 */
.L_x_5:
        /* <DEDUP_REMOVED lines=16> */
[----:B------:R-:W-:-:S07]  /*05f0*/  MOV R11, R0 ;  /* 0x00000000000b7202 */ /* 0x000fce0000000f00 */
.L_x_8:
[----:B------:R-:W-:Y:S05]  /*0600*/  BSYNC.RECONVERGENT B2 ;  /* 0x0000000000027941 */ /* 0x000fea0003800200 */
.L_x_7:
        /* <DEDUP_REMOVED lines=17> */
.L_x_10:
[----:B------:R-:W-:Y:S05]  /*0720*/  BSYNC.RECONVERGENT B2 ;  /* 0x0000000000027941 */ /* 0x000fea0003800200 */
.L_x_9:
        /* <DEDUP_REMOVED lines=17> */
.L_x_12:
[----:B------:R-:W-:Y:S05]  /*0840*/  BSYNC.RECONVERGENT B2 ;  /* 0x0000000000027941 */ /* 0x000fea0003800200 */
.L_x_11:
        /* <DEDUP_REMOVED lines=17> */
.L_x_14:
[----:B------:R-:W-:Y:S05]  /*0960*/  BSYNC.RECONVERGENT B2 ;  /* 0x0000000000027941 */ /* 0x000fea0003800200 */
.L_x_13:
        /* <DEDUP_REMOVED lines=17> */
.L_x_16:
[----:B------:R-:W-:Y:S05]  /*0a80*/  BSYNC.RECONVERGENT B2 ;  /* 0x0000000000027941 */ /* 0x000fea0003800200 */
.L_x_15:
[----:B------:R0:W-:Y:S01]  /*0a90*/  STG.E desc[UR6][R16.64+0xc], R11 ;  /* 0x00000c0b10007986 */ /* 0x0001e2000c101906 */
[----:B------:R-:W-:Y:S02]  /*0aa0*/  IADD3 R13, PT, PT, R13, 0x8, RZ ;  /* 0x000000080d0d7810 */ /* 0x000fe40007ffe0ff */
[----:B------:R-:W-:Y:S01]  /*0ab0*/  IADD3 R10, P1, PT, R14, 0x20, RZ ;  /* 0x000000200e0a7810 */ /* 0x000fe20007f3e0ff */
[----:B------:R0:W-:Y:S01]  /*0ac0*/  STG.E desc[UR6][R14.64+0xc], R11 ;  /* 0x00000c0b0e007986 */ /* 0x0001e2000c101906 */
[----:B------:R-:W-:Y:S02]  /*0ad0*/  ISETP.NE.AND P0, PT, R13, RZ, PT ;  /* 0x000000ff0d00720c */ /* 0x000fe40003f05270 */
[----:B------:R-:W-:Y:S01]  /*0ae0*/  IADD3 R2, P2, PT, R16, 0x20, RZ ;  /* 0x0000002010027810 */ /* 0x000fe20007f5e0ff */
[----:B------:R-:W-:-:S03]  /*0af0*/  IMAD.X R19, RZ, RZ, R15, P1 ;  /* 0x000000ffff137224 */ /* 0x000fc600008e060f */
[----:B------:R-:W-:-:S07]  /*0b00*/  IADD3.X R3, PT, PT, RZ, R17, RZ, P2, !PT ;  /* 0x00000011ff037210 */ /* 0x000fce00017fe4ff */
[----:B0-----:R-:W-:Y:S05]  /*0b10*/  @P0 BRA `(.L_x_17) ;  /* 0xfffffff400940947 */ /* 0x001fea000383ffff */
.L_x_0:
[----:B------:R-:W-:-:S13]  /*0b20*/  ISETP.NE.AND P0, PT, R18, RZ, PT ;  /* 0x000000ff1200720c */ /* 0x000fda0003f05270 */
[----:B------:R-:W-:Y:S05]  /*0b30*/  @!P0 EXIT ;  /* 0x000000000000894d */ /* 0x000fea0003800000 */
[----:B------:R-:W0:Y:S01]  /*0b40*/  LDCU UR4, c[0x0][0x398] ;  /* 0x00007300ff0477ac */ /* 0x000e220008000800 */
[----:B------:R-:W-:Y:S01]  /*0b50*/  ISETP.GE.U32.AND P0, PT, R18, 0x4, PT ;  /* 0x000000041200780c */ /* 0x000fe20003f06070 */
[----:B0-----:R-:W-:-:S12]  /*0b60*/  ULOP3.LUT UR4, UR4, 0x3, URZ, 0xc0, !UPT ;  /* 0x0000000304047892 */ /* 0x001fd8000f8ec0ff */
[----:B------:R-:W-:Y:S05]  /*0b70*/  @!P0 BRA `(.L_x_18) ;  /* 0x0000000400608947 */ /* 0x000fea0003800000 */
[----:B------:R-:W0:Y:S01]  /*0b80*/  LDC.64 R20, c[0x0][0x388] ;  /* 0x0000e200ff147b82 */ /* 0x000e220000000a00 */
[----:B------:R-:W2:Y:S01]  /*0b90*/  LDG.E R0, desc[UR6][R8.64] ;  /* 0x0000000608007981 */ /* 0x000ea2000c1e1900 */
[----:B------:R-:W-:-:S04]  /*0ba0*/  IMAD.IADD R13, R5, 0x1, R4 ;  /* 0x00000001050d7824 */ /* 0x000fc800078e0204 */
[----:B0-----:R-:W-:-:S05]  /*0bb0*/  IMAD.WIDE.U32 R20, R13, 0x4, R20 ;  /* 0x000000040d147825 */ /* 0x001fca00078e0014 */
[----:B------:R-:W3:Y:S01]  /*0bc0*/  LDG.E R3, desc[UR6][R20.64] ;  /* 0x0000000614037981 */ /* 0x000ee2000c1e1900 */
[----:B------:R-:W-:Y:S01]  /*0bd0*/  BSSY.RECONVERGENT B2, `(.L_x_19) ;  /* 0x000000d000027945 */ /* 0x000fe20003800200 */
[----:B--2---:R-:W-:-:S04]  /*0be0*/  I2FP.F32.S32 R0, R0 ;  /* 0x0000000000007245 */ /* 0x004fc80000201400 */
[----:B------:R-:W0:Y:S02]  /*0bf0*/  MUFU.RCP R7, R0 ;  /* 0x0000000000077308 */ /* 0x000e240000001000 */
[----:B0-----:R-:W-:-:S04]  /*0c00*/  FFMA R2, -R0, R7, 1 ;  /* 0x3f80000000027423 */ /* 0x001fc80000000107 */
[----:B------:R-:W-:Y:S02]  /*0c10*/  FFMA R2, R7, R2, R7 ;  /* 0x0000000207027223 */ /* 0x000fe40000000007 */
[----:B---3--:R-:W0:Y:S02]  /*0c20*/  FCHK P0, R3, R0 ;  /* 0x0000000003007302 */ /* 0x008e240000000000 */
[----:B------:R-:W-:-:S04]  /*0c30*/  FFMA R7, R3, R2, RZ ;  /* 0x0000000203077223 */ /* 0x000fc800000000ff */
[----:B------:R-:W-:-:S04]  /*0c40*/  FFMA R6, -R0, R7, R3 ;  /* 0x0000000700067223 */ /* 0x000fc80000000103 */
[----:B------:R-:W-:Y:S01]  /*0c50*/  FFMA R11, R2, R6, R7 ;  /* 0x00000006020b7223 */ /* 0x000fe20000000007 */
[----:B0-----:R-:W-:Y:S06]  /*0c60*/  @!P0 BRA `(.L_x_20) ;  /* 0x00000000000c8947 */ /* 0x001fec0003800000 */
[----:B------:R-:W-:-:S07]  /*0c70*/  MOV R2, 0xc90 ;  /* 0x00000c9000027802 */ /* 0x000fce0000000f00 */
[----:B------:R-:W-:Y:S05]  /*0c80*/  CALL.REL.NOINC `($__internal_0_$__cuda_sm3x_div_rn_noftz_f32_slowpath) ;  /* 0x00000008006c7944 */ /* 0x000fea0003c00000 */
[----:B------:R-:W-:-:S07]  /*0c90*/  MOV R11, R0 ;  /* 0x00000000000b7202 */ /* 0x000fce0000000f00 */
.L_x_20:
[----:B------:R-:W-:Y:S05]  /*0ca0*/  BSYNC.RECONVERGENT B2 ;  /* 0x0000000000027941 */ /* 0x000fea0003800200 */
.L_x_19:
[----:B------:R-:W0:Y:S01]  /*0cb0*/  LDC.64 R6, c[0x0][0x380] ;  /* 0x0000e000ff067b82 */ /* 0x000e220000000a00 */
[----:B------:R-:W1:Y:S01]  /*0cc0*/  LDCU.64 UR8, c[0x0][0x388] ;  /* 0x00007100ff0877ac */ /* 0x000e620008000a00 */
[----:B------:R-:W-:Y:S01]  /*0cd0*/  STG.E desc[UR6][R20.64], R11 ;  /* 0x0000000b14007986 */ /* 0x000fe2000c101906 */
[----:B0-----:R-:W-:Y:S01]  /*0ce0*/  IMAD.WIDE.U32 R6, R13, 0x4, R6 ;  /* 0x000000040d067825 */ /* 0x001fe200078e0006 */
[----:B------:R-:W-:-:S04]  /*0cf0*/  IADD3 R13, P0, PT, R5, R4, RZ ;  /* 0x00000004050d7210 */ /* 0x000fc80007f1e0ff */
[----:B------:R0:W-:Y:S04]  /*0d00*/  STG.E desc[UR6][R6.64], R11 ;  /* 0x0000000b06007986 */ /* 0x0001e8000c101906 */
[----:B------:R-:W2:Y:S01]  /*0d10*/  LDG.E R0, desc[UR6][R8.64] ;  /* 0x0000000608007981 */ /* 0x000ea2000c1e1900 */
[----:B------:R-:W-:Y:S01]  /*0d20*/  IMAD.X R2, RZ, RZ, RZ, P0 ;  /* 0x000000ffff027224 */ /* 0x000fe200000e06ff */
[----:B------:R-:W-:-:S04]  /*0d30*/  SHF.L.U32 R14, R13, 0x2, RZ ;  /* 0x000000020d0e7819 */ /* 0x000fc800000006ff */
[----:B------:R-:W-:Y:S02]  /*0d40*/  SHF.L.U64.HI R13, R13, 0x2, R2 ;  /* 0x000000020d0d7819 */ /* 0x000fe40000010202 */
[----:B-1----:R-:W-:-:S04]  /*0d50*/  IADD3 R16, P0, PT, R14, UR8, RZ ;  /* 0x000000080e107c10 */ /* 0x002fc8000ff1e0ff */
[----:B------:R-:W-:-:S05]  /*0d60*/  IADD3.X R17, PT, PT, R13, UR9, RZ, P0, !PT ;  /* 0x000000090d117c10 */ /* 0x000fca00087fe4ff */
[----:B------:R-:W3:Y:S01]  /*0d70*/  LDG.E R3, desc[UR6][R16.64+0x4] ;  /* 0x0000040610037981 */ /* 0x000ee2000c1e1900 */
[----:B------:R-:W-:Y:S01]  /*0d80*/  BSSY.RECONVERGENT B2, `(.L_x_21) ;  /* 0x000000d000027945 */ /* 0x000fe20003800200 */
[----:B--2---:R-:W-:-:S04]  /*0d90*/  I2FP.F32.S32 R0, R0 ;  /* 0x0000000000007245 */ /* 0x004fc80000201400 */
[----:B------:R-:W1:Y:S08]  /*0da0*/  MUFU.RCP R15, R0 ;  /* 0x00000000000f7308 */ /* 0x000e700000001000 */
[----:B---3--:R-:W2:Y:S01]  /*0db0*/  FCHK P0, R3, R0 ;  /* 0x0000000003007302 */ /* 0x008ea20000000000 */
[----:B-1----:R-:W-:-:S04]  /*0dc0*/  FFMA R2, -R0, R15, 1 ;  /* 0x3f80000000027423 */ /* 0x002fc8000000010f */
[----:B------:R-:W-:-:S04]  /*0dd0*/  FFMA R2, R15, R2, R15 ;  /* 0x000000020f027223 */ /* 0x000fc8000000000f */
[----:B0-----:R-:W-:-:S04]  /*0de0*/  FFMA R7, R3, R2, RZ ;  /* 0x0000000203077223 */ /* 0x001fc800000000ff */
[----:B------:R-:W-:-:S04]  /*0df0*/  FFMA R6, -R0, R7, R3 ;  /* 0x0000000700067223 */ /* 0x000fc80000000103 */
[----:B------:R-:W-:Y:S01]  /*0e00*/  FFMA R7, R2, R6, R7 ;  /* 0x0000000602077223 */ /* 0x000fe20000000007 */
[----:B--2---:R-:W-:Y:S06]  /*0e10*/  @!P0 BRA `(.L_x_22) ;  /* 0x00000000000c8947 */ /* 0x004fec0003800000 */
[----:B------:R-:W-:-:S07]  /*0e20*/  MOV R2, 0xe40 ;  /* 0x00000e4000027802 */ /* 0x000fce0000000f00 */
[----:B------:R-:W-:Y:S05]  /*0e30*/  CALL.REL.NOINC `($__internal_0_$__cuda_sm3x_div_rn_noftz_f32_slowpath) ;  /* 0x0000000800007944 */ /* 0x000fea0003c00000 */
[----:B------:R-:W-:-:S07]  /*0e40*/  IMAD.MOV.U32 R7, RZ, RZ, R0 ;  /* 0x000000ffff077224 */ /* 0x000fce00078e0000 */
.L_x_22:
[----:B------:R-:W-:Y:S05]  /*0e50*/  BSYNC.RECONVERGENT B2 ;  /* 0x0000000000027941 */ /* 0x000fea0003800200 */
.L_x_21:
[----:B------:R-:W0:Y:S01]  /*0e60*/  LDCU.64 UR8, c[0x0][0x380] ;  /* 0x00007000ff0877ac */ /* 0x000e220008000a00 */
[----:B------:R1:W-:Y:S01]  /*0e70*/  STG.E desc[UR6][R16.64+0x4], R7 ;  /* 0x0000040710007986 */ /* 0x0003e2000c101906 */
[----:B0-----:R-:W-:-:S04]  /*0e80*/  IADD3 R14, P0, PT, R14, UR8, RZ ;  /* 0x000000080e0e7c10 */ /* 0x001fc8000ff1e0ff */
[----:B------:R-:W-:-:S05]  /*0e90*/  IADD3.X R15, PT, PT, R13, UR9, RZ, P0, !PT ;  /* 0x000000090d0f7c10 */ /* 0x000fca00087fe4ff */
[----:B------:R1:W-:Y:S04]  /*0ea0*/  STG.E desc[UR6][R14.64+0x4], R7 ;  /* 0x000004070e007986 */ /* 0x0003e8000c101906 */
[----:B------:R-:W2:Y:S04]  /*0eb0*/  LDG.E R0, desc[UR6][R8.64] ;  /* 0x0000000608007981 */ /* 0x000ea8000c1e1900 */
[----:B------:R-:W3:Y:S01]  /*0ec0*/  LDG.E R3, desc[UR6][R16.64+0x8] ;  /* 0x0000080610037981 */ /* 0x000ee2000c1e1900 */
[----:B------:R-:W-:Y:S01]  /*0ed0*/  BSSY.RECONVERGENT B2, `(.L_x_23) ;  /* 0x000000d000027945 */ /* 0x000fe20003800200 */
[----:B--2---:R-:W-:-:S04]  /*0ee0*/  I2FP.F32.S32 R0, R0 ;  /* 0x0000000000007245 */ /* 0x004fc80000201400 */
[----:B------:R-:W0:Y:S08]  /*0ef0*/  MUFU.RCP R11, R0 ;  /* 0x00000000000b7308 */ /* 0x000e300000001000 */
[----:B---3--:R-:W2:Y:S01]  /*0f00*/  FCHK P0, R3, R0 ;  /* 0x0000000003007302 */ /* 0x008ea20000000000 */
[----:B0-----:R-:W-:-:S04]  /*0f10*/  FFMA R2, -R0, R11, 1 ;  /* 0x3f80000000027423 */ /* 0x001fc8000000010b */
[----:B------:R-:W-:-:S04]  /*0f20*/  FFMA R2, R11, R2, R11 ;  /* 0x000000020b027223 */ /* 0x000fc8000000000b */
[----:B------:R-:W-:-:S04]  /*0f30*/  FFMA R11, R3, R2, RZ ;  /* 0x00000002030b7223 */ /* 0x000fc800000000ff */
[----:B------:R-:W-:-:S04]  /*0f40*/  FFMA R6, -R0, R11, R3 ;  /* 0x0000000b00067223 */ /* 0x000fc80000000103 */
[----:B------:R-:W-:Y:S01]  /*0f50*/  FFMA R11, R2, R6, R11 ;  /* 0x00000006020b7223 */ /* 0x000fe2000000000b */
[----:B-12---:R-:W-:Y:S06]  /*0f60*/  @!P0 BRA `(.L_x_24) ;  /* 0x00000000000c8947 */ /* 0x006fec0003800000 */
[----:B------:R-:W-:-:S07]  /*0f70*/  MOV R2, 0xf90 ;  /* 0x00000f9000027802 */ /* 0x000fce0000000f00 */
[----:B------:R-:W-:Y:S05]  /*0f80*/  CALL.REL.NOINC `($__internal_0_$__cuda_sm3x_div_rn_noftz_f32_slowpath) ;  /* 0x0000000400ac7944 */ /* 0x000fea0003c00000 */
[----:B------:R-:W-:-:S07]  /*0f90*/  MOV R11, R0 ;  /* 0x00000000000b7202 */ /* 0x000fce0000000f00 */
.L_x_24:
[----:B------:R-:W-:Y:S05]  /*0fa0*/  BSYNC.RECONVERGENT B2 ;  /* 0x0000000000027941 */ /* 0x000fea0003800200 */
.L_x_23:
        /* <DEDUP_REMOVED lines=17> */
.L_x_26:
[----:B------:R-:W-:Y:S05]  /*10c0*/  BSYNC.RECONVERGENT B2 ;  /* 0x0000000000027941 */ /* 0x000fea0003800200 */
.L_x_25:
[----:B------:R0:W-:Y:S01]  /*10d0*/  STG.E desc[UR6][R16.64+0xc], R7 ;  /* 0x00000c0710007986 */ /* 0x0001e2000c101906 */
[----:B------:R-:W-:-:S03]  /*10e0*/  IADD3 R4, PT, PT, R4, 0x4, RZ ;  /* 0x0000000404047810 */ /* 0x000fc60007ffe0ff */
[----:B------:R0:W-:Y:S04]  /*10f0*/  STG.E desc[UR6][R14.64+0xc], R7 ;  /* 0x00000c070e007986 */ /* 0x0001e8000c101906 */
.L_x_18:
[----:B------:R-:W-:-:S13]  /*1100*/  ISETP.NE.AND P0, PT, RZ, UR4, PT ;  /* 0x00000004ff007c0c */ /* 0x000fda000bf05270 */
[----:B------:R-:W-:Y:S05]  /*1110*/  @!P0 EXIT ;  /* 0x000000000000894d */ /* 0x000fea0003800000 */
[----:B------:R-:W-:-:S09]  /*1120*/  UISETP.NE.AND UP0, UPT, UR4, 0x1, UPT ;  /* 0x000000010400788c */ /* 0x000fd2000bf05270 */
[----:B------:R-:W-:Y:S05]  /*1130*/  BRA.U !UP0, `(.L_x_27) ;  /* 0x0000000108d07547 */ /* 0x000fea000b800000 */
[----:B------:R-:W1:Y:S01]  /*1140*/  LDC.64 R20, c[0x0][0x388] ;  /* 0x0000e200ff147b82 */ /* 0x000e620000000a00 */
[----:B------:R-:W2:Y:S01]  /*1150*/  LDG.E R0, desc[UR6][R8.64] ;  /* 0x0000000608007981 */ /* 0x000ea2000c1e1900 */
[----:B------:R-:W-:-:S04]  /*1160*/  IMAD.IADD R13, R5, 0x1, R4 ;  /* 0x00000001050d7824 */ /* 0x000fc800078e0204 */
[----:B-1----:R-:W-:-:S05]  /*1170*/  IMAD.WIDE.U32 R20, R13, 0x4, R20 ;  /* 0x000000040d147825 */ /* 0x002fca00078e0014 */
[----:B------:R-:W3:Y:S01]  /*1180*/  LDG.E R3, desc[UR6][R20.64] ;  /* 0x0000000614037981 */ /* 0x000ee2000c1e1900 */
[----:B------:R-:W-:Y:S01]  /*1190*/  BSSY.RECONVERGENT B2, `(.L_x_28) ;  /* 0x000000d000027945 */ /* 0x000fe20003800200 */
[----:B--2---:R-:W-:-:S04]  /*11a0*/  I2FP.F32.S32 R0, R0 ;  /* 0x0000000000007245 */ /* 0x004fc80000201400 */
[----:B0-----:R-:W0:Y:S02]  /*11b0*/  MUFU.RCP R7, R0 ;  /* 0x0000000000077308 */ /* 0x001e240000001000 */
        /* <DEDUP_REMOVED lines=10> */
.L_x_29:
[----:B------:R-:W-:Y:S05]  /*1260*/  BSYNC.RECONVERGENT B2 ;  /* 0x0000000000027941 */ /* 0x000fea0003800200 */
.L_x_28:
        /* <DEDUP_REMOVED lines=26> */
.L_x_31:
[----:B------:R-:W-:Y:S05]  /*1410*/  BSYNC.RECONVERGENT B2 ;  /* 0x0000000000027941 */ /* 0x000fea0003800200 */
.L_x_30:
[----:B------:R-:W0:Y:S01]  /*1420*/  LDCU.64 UR4, c[0x0][0x380] ;  /* 0x00007000ff0477ac */ /* 0x000e220008000a00 */
[----:B------:R1:W-:Y:S01]  /*1430*/  STG.E desc[UR6][R14.64+0x4], R7 ;  /* 0x000004070e007986 */ /* 0x0003e2000c101906 */
[----:B------:R-:W-:Y:S02]  /*1440*/  IADD3 R4, PT, PT, R4, 0x2, RZ ;  /* 0x0000000204047810 */ /* 0x000fe40007ffe0ff */
[----:B0-----:R-:W-:-:S04]  /*1450*/  IADD3 R16, P0, PT, R16, UR4, RZ ;  /* 0x0000000410107c10 */ /* 0x001fc8000ff1e0ff */
[----:B------:R-:W-:-:S05]  /*1460*/  IADD3.X R17, PT, PT, R13, UR5, RZ, P0, !PT ;  /* 0x000000050d117c10 */ /* 0x000fca00087fe4ff */
[----:B------:R1:W-:Y:S04]  /*1470*/  STG.E desc[UR6][R16.64+0x4], R7 ;  /* 0x0000040710007986 */ /* 0x0003e8000c101906 */
.L_x_27:
[----:B------:R-:W2:Y:S02]  /*1480*/  LDC R0, c[0x0][0x398] ;  /* 0x0000e600ff007b82 */ /* 0x000ea40000000800 */
[----:B--2---:R-:W-:-:S04]  /*1490*/  LOP3.LUT R0, R0, 0x1, RZ, 0xc0, !PT ;  /* 0x0000000100007812 */ /* 0x004fc800078ec0ff */
[----:B------:R-:W-:-:S13]  /*14a0*/  ISETP.NE.U32.AND P0, PT, R0, 0x1, PT ;  /* 0x000000010000780c */ /* 0x000fda0003f05070 */
[----:B------:R-:W-:Y:S05]  /*14b0*/  @P0 EXIT ;  /* 0x000000000000094d */ /* 0x000fea0003800000 */
[----:B01----:R-:W0:Y:S01]  /*14c0*/  LDC.64 R14, c[0x0][0x388] ;  /* 0x0000e200ff0e7b82 */ /* 0x003e220000000a00 */
        /* <DEDUP_REMOVED lines=17> */
.L_x_33:
[----:B------:R-:W-:Y:S05]  /*15e0*/  BSYNC.RECONVERGENT B2 ;  /* 0x0000000000027941 */ /* 0x000fea0003800200 */
.L_x_32:
[----:B------:R-:W0:Y:S01]  /*15f0*/  LDC.64 R2, c[0x0][0x380] ;  /* 0x0000e000ff027b82 */ /* 0x000e220000000a00 */
[----:B------:R-:W-:Y:S01]  /*1600*/  STG.E desc[UR6][R14.64], R7 ;  /* 0x000000070e007986 */ /* 0x000fe2000c101906 */
[----:B0-----:R-:W-:-:S05]  /*1610*/  IMAD.WIDE.U32 R4, R4, 0x4, R2 ;  /* 0x0000000404047825 */ /* 0x001fca00078e0002 */
[----:B------:R-:W-:Y:S01]  /*1620*/  STG.E desc[UR6][R4.64], R7 ;  /* 0x0000000704007986 */ /* 0x000fe2000c101906 */
[----:B------:R-:W-:Y:S05]  /*1630*/  EXIT ;  /* 0x000000000000794d */ /* 0x000fea0003800000 */
        .weak           $__internal_0_$__cuda_sm3x_div_rn_noftz_f32_slowpath
        .type           $__internal_0_$__cuda_sm3x_div_rn_noftz_f32_slowpath,@function
        .size           $__internal_0_$__cuda_sm3x_div_rn_noftz_f32_slowpath,(.L_x_69 - $__internal_0_$__cuda_sm3x_div_rn_noftz_f32_slowpath)
$__internal_0_$__cuda_sm3x_div_rn_noftz_f32_slowpath:
[----:B------:R-:W-:Y:S01]  /*1640*/  SHF.R.U32.HI R6, RZ, 0x17, R0 ;  /* 0x00000017ff067819 */ /* 0x000fe20000011600 */
[----:B------:R-:W-:Y:S01]  /*1650*/  BSSY.RECONVERGENT B0, `(.L_x_34) ;  /* 0x0000062000007945 */ /* 0x000fe20003800200 */
[----:B------:R-:W-:Y:S02]  /*1660*/  SHF.R.U32.HI R10, RZ, 0x17, R3 ;  /* 0x00000017ff0a7819 */ /* 0x000fe40000011603 */
[----:B------:R-:W-:Y:S02]  /*1670*/  LOP3.LUT R6, R6, 0xff, RZ, 0xc0, !PT ;  /* 0x000000ff06067812 */ /* 0x000fe400078ec0ff */
[----:B------:R-:W-:-:S03]  /*1680*/  LOP3.LUT R10, R10, 0xff, RZ, 0xc0, !PT ;  /* 0x000000ff0a0a7812 */ /* 0x000fc600078ec0ff */
[----:B------:R-:W-:Y:S01]  /*1690*/  VIADD R11, R6, 0xffffffff ;  /* 0xffffffff060b7836 */ /* 0x000fe20000000000 */
[----:B------:R-:W-:-:S04]  /*16a0*/  IADD3 R12, PT, PT, R10, -0x1, RZ ;  /* 0xffffffff0a0c7810 */ /* 0x000fc80007ffe0ff */
[----:B------:R-:W-:-:S04]  /*16b0*/  ISETP.GT.U32.AND P0, PT, R11, 0xfd, PT ;  /* 0x000000fd0b00780c */ /* 0x000fc80003f04070 */
[----:B------:R-:W-:-:S13]  /*16c0*/  ISETP.GT.U32.OR P0, PT, R12, 0xfd, P0 ;  /* 0x000000fd0c00780c */ /* 0x000fda0000704470 */
[----:B------:R-:W-:Y:S01]  /*16d0*/  @!P0 IMAD.MOV.U32 R7, RZ, RZ, RZ ;  /* 0x000000ffff078224 */ /* 0x000fe200078e00ff */
[----:B------:R-:W-:Y:S06]  /*16e0*/  @!P0 BRA `(.L_x_35) ;  /* 0x00000000005c8947 */ /* 0x000fec0003800000 */
[----:B------:R-:W-:Y:S02]  /*16f0*/  FSETP.GTU.FTZ.AND P0, PT, |R3|, +INF , PT ;  /* 0x7f8000000300780b */ /* 0x000fe40003f1c200 */
[----:B------:R-:W-:-:S04]  /*1700*/  FSETP.GTU.FTZ.AND P1, PT, |R0|, +INF , PT ;  /* 0x7f8000000000780b */ /* 0x000fc80003f3c200 */
[----:B------:R-:W-:-:S13]  /*1710*/  PLOP3.LUT P0, PT, P0, P1, PT, 0xf8, 0x8f ;  /* 0x00000000008f781c */ /* 0x000fda0000703f70 */
[----:B------:R-:W-:Y:S05]  /*1720*/  @P0 BRA `(.L_x_36) ;  /* 0x00000004004c0947 */ /* 0x000fea0003800000 */
[----:B------:R-:W-:-:S13]  /*1730*/  LOP3.LUT P0, RZ, R0, 0x7fffffff, R3, 0xc8, !PT ;  /* 0x7fffffff00ff7812 */ /* 0x000fda000780c803 */
[----:B------:R-:W-:Y:S05]  /*1740*/  @!P0 BRA `(.L_x_37) ;  /* 0x00000004003c8947 */ /* 0x000fea0003800000 */
[C---:B------:R-:W-:Y:S02]  /*1750*/  FSETP.NEU.FTZ.AND P2, PT, |R3|.reuse, +INF , PT ;  /* 0x7f8000000300780b */ /* 0x040fe40003f5d200 */
[----:B------:R-:W-:Y:S02]  /*1760*/  FSETP.NEU.FTZ.AND P1, PT, |R0|, +INF , PT ;  /* 0x7f8000000000780b */ /* 0x000fe40003f3d200 */
[----:B------:R-:W-:-:S11]  /*1770*/  FSETP.NEU.FTZ.AND P0, PT, |R3|, +INF , PT ;  /* 0x7f8000000300780b */ /* 0x000fd60003f1d200 */
[----:B------:R-:W-:Y:S05]  /*1780*/  @!P1 BRA !P2, `(.L_x_37) ;  /* 0x00000004002c9947 */ /* 0x000fea0005000000 */
[----:B------:R-:W-:-:S04]  /*1790*/  LOP3.LUT P2, RZ, R3, 0x7fffffff, RZ, 0xc0, !PT ;  /* 0x7fffffff03ff7812 */ /* 0x000fc8000784c0ff */
[----:B------:R-:W-:-:S13]  /*17a0*/  PLOP3.LUT P1, PT, P1, P2, PT, 0x2f, 0xf2 ;  /* 0x0000000000f2781c */ /* 0x000fda0000f24577 */
[----:B------:R-:W-:Y:S05]  /*17b0*/  @P1 BRA `(.L_x_38) ;  /* 0x0000000400181947 */ /* 0x000fea0003800000 */
[----:B------:R-:W-:-:S04]  /*17c0*/  LOP3.LUT P1, RZ, R0, 0x7fffffff, RZ, 0xc0, !PT ;  /* 0x7fffffff00ff7812 */ /* 0x000fc8000782c0ff */
[----:B------:R-:W-:-:S13]  /*17d0*/  PLOP3.LUT P0, PT, P0, P1, PT, 0x2f, 0xf2 ;  /* 0x0000000000f2781c */ /* 0x000fda0000702577 */
[----:B------:R-:W-:Y:S05]  /*17e0*/  @P0 BRA `(.L_x_39) ;  /* 0x0000000400000947 */ /* 0x000fea0003800000 */
[----:B------:R-:W-:Y:S02]  /*17f0*/  ISETP.GE.AND P0, PT, R12, RZ, PT ;  /* 0x000000ff0c00720c */ /* 0x000fe40003f06270 */
[----:B------:R-:W-:-:S11]  /*1800*/  ISETP.GE.AND P1, PT, R11, RZ, PT ;  /* 0x000000ff0b00720c */ /* 0x000fd60003f26270 */
[----:B------:R-:W-:Y:S01]  /*1810*/  @P0 MOV R7, RZ ;  /* 0x000000ff00070202 */ /* 0x000fe20000000f00 */
[----:B------:R-:W-:Y:S02]  /*1820*/  @!P0 IMAD.MOV.U32 R7, RZ, RZ, -0x40 ;  /* 0xffffffc0ff078424 */ /* 0x000fe400078e00ff */
[----:B------:R-:W-:Y:S01]  /*1830*/  @!P0 FFMA R3, R3, 1.84467440737095516160e+19, RZ ;  /* 0x5f80000003038823 */ /* 0x000fe200000000ff */
[----:B------:R-:W-:Y:S02]  /*1840*/  @!P1 FFMA R0, R0, 1.84467440737095516160e+19, RZ ;  /* 0x5f80000000009823 */ /* 0x000fe400000000ff */
[----:B------:R-:W-:-:S07]  /*1850*/  @!P1 IADD3 R7, PT, PT, R7, 0x40, RZ ;  /* 0x0000004007079810 */ /* 0x000fce0007ffe0ff */
.L_x_35:
[----:B------:R-:W-:Y:S01]  /*1860*/  LEA R11, R6, 0xc0800000, 0x17 ;  /* 0xc0800000060b7811 */ /* 0x000fe200078eb8ff */
[----:B------:R-:W-:Y:S01]  /*1870*/  BSSY.RECONVERGENT B1, `(.L_x_40) ;  /* 0x0000036000017945 */ /* 0x000fe20003800200 */
[----:B------:R-:W-:-:S03]  /*1880*/  IADD3 R10, PT, PT, R10, -0x7f, RZ ;  /* 0xffffff810a0a7810 */ /* 0x000fc60007ffe0ff */
[----:B------:R-:W-:Y:S01]  /*1890*/  IMAD.IADD R22, R0, 0x1, -R11 ;  /* 0x0000000100167824 */ /* 0x000fe200078e0a0b */
[C---:B------:R-:W-:Y:S01]  /*18a0*/  IADD3 R6, PT, PT, R10.reuse, 0x7f, -R6 ;  /* 0x0000007f0a067810 */ /* 0x040fe20007ffe806 */
[----:B------:R-:W-:Y:S02]  /*18b0*/  IMAD R0, R10, -0x800000, R3 ;  /* 0xff8000000a007824 */ /* 0x000fe400078e0203 */
[----:B------:R-:W0:Y:S01]  /*18c0*/  MUFU.RCP R12, R22 ;  /* 0x00000016000c7308 */ /* 0x000e220000001000 */
[----:B------:R-:W-:Y:S01]  /*18d0*/  FADD.FTZ R11, -R22, -RZ ;  /* 0x800000ff160b7221 */ /* 0x000fe20000010100 */
[----:B------:R-:W-:-:S03]  /*18e0*/  IMAD.IADD R7, R6, 0x1, R7 ;  /* 0x0000000106077824 */ /* 0x000fc600078e0207 */
[----:B0-----:R-:W-:-:S04]  /*18f0*/  FFMA R19, R12, R11, 1 ;  /* 0x3f8000000c137423 */ /* 0x001fc8000000000b */
[----:B------:R-:W-:-:S04]  /*1900*/  FFMA R19, R12, R19, R12 ;  /* 0x000000130c137223 */ /* 0x000fc8000000000c */
[----:B------:R-:W-:-:S04]  /*1910*/  FFMA R12, R0, R19, RZ ;  /* 0x00000013000c7223 */ /* 0x000fc800000000ff */
[----:B------:R-:W-:-:S04]  /*1920*/  FFMA R3, R11, R12, R0 ;  /* 0x0000000c0b037223 */ /* 0x000fc80000000000 */
[----:B------:R-:W-:-:S04]  /*1930*/  FFMA R12, R19, R3, R12 ;  /* 0x00000003130c7223 */ /* 0x000fc8000000000c */
[----:B------:R-:W-:-:S04]  /*1940*/  FFMA R11, R11, R12, R0 ;  /* 0x0000000c0b0b7223 */ /* 0x000fc80000000000 */
[----:B------:R-:W-:-:S05]  /*1950*/  FFMA R0, R19, R11, R12 ;  /* 0x0000000b13007223 */ /* 0x000fca000000000c */
[----:B------:R-:W-:-:S04]  /*1960*/  SHF.R.U32.HI R3, RZ, 0x17, R0 ;  /* 0x00000017ff037819 */ /* 0x000fc80000011600 */
[----:B------:R-:W-:-:S04]  /*1970*/  LOP3.LUT R6, R3, 0xff, RZ, 0xc0, !PT ;  /* 0x000000ff03067812 */ /* 0x000fc800078ec0ff */
[----:B------:R-:W-:-:S05]  /*1980*/  IADD3 R3, PT, PT, R6, R7, RZ ;  /* 0x0000000706037210 */ /* 0x000fca0007ffe0ff */
[----:B------:R-:W-:-:S05]  /*1990*/  VIADD R6, R3, 0xffffffff ;  /* 0xffffffff03067836 */ /* 0x000fca0000000000 */
[----:B------:R-:W-:-:S13]  /*19a0*/  ISETP.GE.U32.AND P0, PT, R6, 0xfe, PT ;  /* 0x000000fe0600780c */ /* 0x000fda0003f06070 */
[----:B------:R-:W-:Y:S05]  /*19b0*/  @!P0 BRA `(.L_x_41) ;  /* 0x0000000000808947 */ /* 0x000fea0003800000 */
[----:B------:R-:W-:-:S13]  /*19c0*/  ISETP.GT.AND P0, PT, R3, 0xfe, PT ;  /* 0x000000fe0300780c */ /* 0x000fda0003f04270 */
[----:B------:R-:W-:Y:S05]  /*19d0*/  @P0 BRA `(.L_x_42) ;  /* 0x00000000006c0947 */ /* 0x000fea0003800000 */
[----:B------:R-:W-:-:S13]  /*19e0*/  ISETP.GE.AND P0, PT, R3, 0x1, PT ;  /* 0x000000010300780c */ /* 0x000fda0003f06270 */
[----:B------:R-:W-:Y:S05]  /*19f0*/  @P0 BRA `(.L_x_43) ;  /* 0x0000000000740947 */ /* 0x000fea0003800000 */
[----:B------:R-:W-:Y:S02]  /*1a00*/  ISETP.GE.AND P0, PT, R3, -0x18, PT ;  /* 0xffffffe80300780c */ /* 0x000fe40003f06270 */
[----:B------:R-:W-:-:S11]  /*1a10*/  LOP3.LUT R0, R0, 0x80000000, RZ, 0xc0, !PT ;  /* 0x8000000000007812 */ /* 0x000fd600078ec0ff */
[----:B------:R-:W-:Y:S05]  /*1a20*/  @!P0 BRA `(.L_x_43) ;  /* 0x0000000000688947 */ /* 0x000fea0003800000 */
[CCC-:B------:R-:W-:Y:S01]  /*1a30*/  FFMA.RZ R6, R19.reuse, R11.reuse, R12.reuse ;  /* 0x0000000b13067223 */ /* 0x1c0fe2000000c00c */
[CCC-:B------:R-:W-:Y:S01]  /*1a40*/  FFMA.RP R7, R19.reuse, R11.reuse, R12.reuse ;  /* 0x0000000b13077223 */ /* 0x1c0fe2000000800c */
[----:B------:R-:W-:Y:S01]  /*1a50*/  FFMA.RM R12, R19, R11, R12 ;  /* 0x0000000b130c7223 */ /* 0x000fe2000000400c */
[C---:B------:R-:W-:Y:S02]  /*1a60*/  IADD3 R10, PT, PT, R3.reuse, 0x20, RZ ;  /* 0x00000020030a7810 */ /* 0x040fe40007ffe0ff */
[----:B------:R-:W-:Y:S02]  /*1a70*/  LOP3.LUT R6, R6, 0x7fffff, RZ, 0xc0, !PT ;  /* 0x007fffff06067812 */ /* 0x000fe400078ec0ff */
[C---:B------:R-:W-:Y:S02]  /*1a80*/  ISETP.NE.AND P2, PT, R3.reuse, RZ, PT ;  /* 0x000000ff0300720c */ /* 0x040fe40003f45270 */
[----:B------:R-:W-:Y:S02]  /*1a90*/  LOP3.LUT R11, R6, 0x800000, RZ, 0xfc, !PT ;  /* 0x00800000060b7812 */ /* 0x000fe400078efcff */
[----:B------:R-:W-:Y:S01]  /*1aa0*/  ISETP.NE.AND P1, PT, R3, RZ, PT ;  /* 0x000000ff0300720c */ /* 0x000fe20003f25270 */
[----:B------:R-:W-:Y:S01]  /*1ab0*/  IMAD.MOV R3, RZ, RZ, -R3 ;  /* 0x000000ffff037224 */ /* 0x000fe200078e0a03 */
[----:B------:R-:W-:-:S02]  /*1ac0*/  SHF.L.U32 R10, R11, R10, RZ ;  /* 0x0000000a0b0a7219 */ /* 0x000fc400000006ff */
[----:B------:R-:W-:Y:S02]  /*1ad0*/  FSETP.NEU.FTZ.AND P0, PT, R7, R12, PT ;  /* 0x0000000c0700720b */ /* 0x000fe40003f1d000 */
[----:B------:R-:W-:Y:S02]  /*1ae0*/  SEL R6, R3, RZ, P2 ;  /* 0x000000ff03067207 */ /* 0x000fe40001000000 */
[----:B------:R-:W-:Y:S02]  /*1af0*/  ISETP.NE.AND P1, PT, R10, RZ, P1 ;  /* 0x000000ff0a00720c */ /* 0x000fe40000f25270 */
[----:B------:R-:W-:Y:S02]  /*1b00*/  SHF.R.U32.HI R10, RZ, R6, R11 ;  /* 0x00000006ff0a7219 */ /* 0x000fe4000001160b */
[----:B------:R-:W-:Y:S02]  /*1b10*/  PLOP3.LUT P0, PT, P0, P1, PT, 0xf8, 0x8f ;  /* 0x00000000008f781c */ /* 0x000fe40000703f70 */
[----:B------:R-:W-:-:S02]  /*1b20*/  SHF.R.U32.HI R6, RZ, 0x1, R10 ;  /* 0x00000001ff067819 */ /* 0x000fc4000001160a */
[----:B------:R-:W-:-:S04]  /*1b30*/  SEL R3, RZ, 0x1, !P0 ;  /* 0x00000001ff037807 */ /* 0x000fc80004000000 */
[----:B------:R-:W-:-:S04]  /*1b40*/  LOP3.LUT R3, R3, 0x1, R6, 0xf8, !PT ;  /* 0x0000000103037812 */ /* 0x000fc800078ef806 */
[----:B------:R-:W-:-:S04]  /*1b50*/  LOP3.LUT R3, R3, R10, RZ, 0xc0, !PT ;  /* 0x0000000a03037212 */ /* 0x000fc800078ec0ff */
[----:B------:R-:W-:-:S04]  /*1b60*/  IADD3 R3, PT, PT, R6, R3, RZ ;  /* 0x0000000306037210 */ /* 0x000fc80007ffe0ff */
[----:B------:R-:W-:Y:S01]  /*1b70*/  LOP3.LUT R0, R3, R0, RZ, 0xfc, !PT ;  /* 0x0000000003007212 */ /* 0x000fe200078efcff */
[----:B------:R-:W-:Y:S06]  /*1b80*/  BRA `(.L_x_43) ;  /* 0x0000000000107947 */ /* 0x000fec0003800000 */
.L_x_42:
[----:B------:R-:W-:-:S04]  /*1b90*/  LOP3.LUT R0, R0, 0x80000000, RZ, 0xc0, !PT ;  /* 0x8000000000007812 */ /* 0x000fc800078ec0ff */
[----:B------:R-:W-:Y:S01]  /*1ba0*/  LOP3.LUT R0, R0, 0x7f800000, RZ, 0xfc, !PT ;  /* 0x7f80000000007812 */ /* 0x000fe200078efcff */
[----:B------:R-:W-:Y:S06]  /*1bb0*/  BRA `(.L_x_43) ;  /* 0x0000000000047947 */ /* 0x000fec0003800000 */
.L_x_41:
[----:B------:R-:W-:-:S07]  /*1bc0*/  IMAD R0, R7, 0x800000, R0 ;  /* 0x0080000007007824 */ /* 0x000fce00078e0200 */
.L_x_43:
[----:B------:R-:W-:Y:S05]  /*1bd0*/  BSYNC.RECONVERGENT B1 ;  /* 0x0000000000017941 */ /* 0x000fea0003800200 */
.L_x_40:
[----:B------:R-:W-:Y:S05]  /*1be0*/  BRA `(.L_x_44) ;  /* 0x0000000000207947 */ /* 0x000fea0003800000 */
.L_x_39:
[----:B------:R-:W-:-:S04]  /*1bf0*/  LOP3.LUT R0, R0, 0x80000000, R3, 0x48, !PT ;  /* 0x8000000000007812 */ /* 0x000fc800078e4803 */
[----:B------:R-:W-:Y:S01]  /*1c00*/  LOP3.LUT R0, R0, 0x7f800000, RZ, 0xfc, !PT ;  /* 0x7f80000000007812 */ /* 0x000fe200078efcff */
[----:B------:R-:W-:Y:S06]  /*1c10*/  BRA `(.L_x_44) ;  /* 0x0000000000147947 */ /* 0x000fec0003800000 */
.L_x_38:
[----:B------:R-:W-:Y:S01]  /*1c20*/  LOP3.LUT R0, R0, 0x80000000, R3, 0x48, !PT ;  /* 0x8000000000007812 */ /* 0x000fe200078e4803 */
[----:B------:R-:W-:Y:S06]  /*1c30*/  BRA `(.L_x_44) ;  /* 0x00000000000c7947 */ /* 0x000fec0003800000 */
.L_x_37:
[----:B------:R-:W0:Y:S01]  /*1c40*/  MUFU.RSQ R0, -QNAN ;  /* 0xffc0000000007908 */ /* 0x000e220000001400 */
[----:B------:R-:W-:Y:S05]  /*1c50*/  BRA `(.L_x_44) ;  /* 0x0000000000047947 */ /* 0x000fea0003800000 */
.L_x_36:
[----:B------:R-:W-:-:S07]  /*1c60*/  FADD.FTZ R0, R3, R0 ;  /* 0x0000000003007221 */ /* 0x000fce0000010000 */
.L_x_44:
[----:B------:R-:W-:Y:S05]  /*1c70*/  BSYNC.RECONVERGENT B0 ;  /* 0x0000000000007941 */ /* 0x000fea0003800200 */
.L_x_34:
[----:B------:R-:W-:-:S04]  /*1c80*/  HFMA2 R3, -RZ, RZ, 0, 0 ;  /* 0x00000000ff037431 */ /* 0x000fc800000001ff */
[----:B0-----:R-:W-:Y:S05]  /*1c90*/  RET.REL.NODEC R2 `(_Z21compute_updated_meansPfS_Pii) ;  /* 0xffffffe002d87950 */ /* 0x001fea0003c3ffff */
.L_x_45:
[----:B------:R-:W-:-:S00]  /*1ca0*/  BRA `(.L_x_45) ;  /* 0xfffffffc00fc7947 */ /* 0x000fc0000383ffff */
[----:B------:R-:W-:-:S00]  /*1cb0*/  NOP ;  /* 0x0000000000007918 */ /* 0x000fc00000000000 */
        /* <DEDUP_REMOVED lines=12> */
.L_x_69:


//--------------------- .text._Z15assign_clustersPfS_iiiPiS_ --------------------------
	.section	.text._Z15assign_clustersPfS_iiiPiS_,"ax",@progbits
	.align	128
        .global         _Z15assign_clustersPfS_iiiPiS_
        .type           _Z15assign_clustersPfS_iiiPiS_,@function
        .size           _Z15assign_clustersPfS_iiiPiS_,(.L_x_71 - _Z15assign_clustersPfS_iiiPiS_)
        .other          _Z15assign_clustersPfS_iiiPiS_,@"STO_CUDA_ENTRY STV_DEFAULT"
_Z15assign_clustersPfS_iiiPiS_:
.text._Z15assign_clustersPfS_iiiPiS_:
[----:B------:R-:W-:Y:S01]  /*0000*/  LDC R1, c[0x0][0x37c] ;  /* 0x0000df00ff017b82 */ /* 0x000fe20000000800 */
[----:B------:R-:W0:Y:S07]  /*0010*/  S2R R3, SR_TID.X ;  /* 0x0000000000037919 */ /* 0x000e2e0000002100 */
[----:B------:R-:W0:Y:S01]  /*0020*/  S2UR UR4, SR_CTAID.X ;  /* 0x00000000000479c3 */ /* 0x000e220000002500 */
[----:B------:R-:W1:Y:S07]  /*0030*/  LDCU UR5, c[0x0][0x390] ;  /* 0x00007200ff0577ac */ /* 0x000e6e0008000800 */
[----:B------:R-:W0:Y:S02]  /*0040*/  LDC R0, c[0x0][0x360] ;  /* 0x0000d800ff007b82 */ /* 0x000e240000000800 */
[----:B0-----:R-:W-:-:S05]  /*0050*/  IMAD R0, R0, UR4, R3 ;  /* 0x0000000400007c24 */ /* 0x001fca000f8e0203 */
[----:B-1----:R-:W-:-:S13]  /*0060*/  ISETP.GE.AND P0, PT, R0, UR5, PT ;  /* 0x0000000500007c0c */ /* 0x002fda000bf06270 */
[----:B------:R-:W-:Y:S05]  /*0070*/  @P0 EXIT ;  /* 0x000000000000094d */ /* 0x000fea0003800000 */
[----:B------:R-:W0:Y:S01]  /*0080*/  LDCU UR4, c[0x0][0x398] ;  /* 0x00007300ff0477ac */ /* 0x000e220008000800 */
[----:B------:R-:W1:Y:S01]  /*0090*/  LDCU.64 UR6, c[0x0][0x380] ;  /* 0x00007000ff0677ac */ /* 0x000e620008000a00 */
[----:B------:R-:W2:Y:S01]  /*00a0*/  LDCU.64 UR8, c[0x0][0x358] ;  /* 0x00006b00ff0877ac */ /* 0x000ea20008000a00 */
[----:B0-----:R-:W-:Y:S01]  /*00b0*/  IMAD R4, R0, UR4, RZ ;  /* 0x0000000400047c24 */ /* 0x001fe2000f8e02ff */
[----:B------:R-:W-:Y:S01]  /*00c0*/  UISETP.GE.AND UP0, UPT, UR4, 0x1, UPT ;  /* 0x000000010400788c */ /* 0x000fe2000bf06270 */
[----:B------:R-:W-:Y:S02]  /*00d0*/  HFMA2 R0, -RZ, RZ, 0, 0 ;  /* 0x00000000ff007431 */ /* 0x000fe400000001ff */
[----:B------:R-:W-:-:S03]  /*00e0*/  IMAD.WIDE R4, R4, 0x4, RZ ;  /* 0x0000000404047825 */ /* 0x000fc600078e02ff */
[----:B-1----:R-:W-:-:S04]  /*00f0*/  IADD3 R2, P0, PT, R4, UR6, RZ ;  /* 0x0000000604027c10 */ /* 0x002fc8000ff1e0ff */
[----:B------:R-:W-:Y:S01]  /*0100*/  IADD3.X R3, PT, PT, R5, UR7, RZ, P0, !PT ;  /* 0x0000000705037c10 */ /* 0x000fe200087fe4ff */
[----:B--2---:R-:W-:Y:S08]  /*0110*/  BRA.U !UP0, `(.L_x_46) ;  /* 0x0000000908807547 */ /* 0x004ff0000b800000 */
[----:B------:R-:W-:Y:S01]  /*0120*/  UISETP.GE.U32.AND UP0, UPT, UR4, 0x10, UPT ;  /* 0x000000100400788c */ /* 0x000fe2000bf06070 */
[----:B------:R-:W-:Y:S01]  /*0130*/  MOV R0, RZ ;  /* 0x000000ff00007202 */ /* 0x000fe20000000f00 */
[----:B------:R-:W-:Y:S01]  /*0140*/  ULOP3.LUT UR6, UR4, 0xf, URZ, 0xc0, !UPT ;  /* 0x0000000f04067892 */ /* 0x000fe2000f8ec0ff */
[----:B------:R-:W-:-:S03]  /*0150*/  MOV R11, RZ ;  /* 0x000000ff000b7202 */ /* 0x000fc60000000f00 */
[----:B------:R-:W-:-:S03]  /*0160*/  UISETP.NE.AND UP1, UPT, UR6, URZ, UPT ;  /* 0x000000ff0600728c */ /* 0x000fc6000bf25270 */
[----:B------:R-:W-:Y:S08]  /*0170*/  BRA.U !UP0, `(.L_x_47) ;  /* 0x0000000508287547 */ /* 0x000ff0000b800000 */
[----:B------:R-:W-:Y:S01]  /*0180*/  ULOP3.LUT UR4, UR4, 0x7ffffff0, URZ, 0xc0, !UPT ;  /* 0x7ffffff004047892 */ /* 0x000fe2000f8ec0ff */
[----:B------:R-:W-:Y:S01]  /*0190*/  HFMA2 R10, -RZ, RZ, 0, 0 ;  /* 0x00000000ff0a7431 */ /* 0x000fe200000001ff */
[----:B------:R-:W-:-:S04]  /*01a0*/  MOV R0, RZ ;  /* 0x000000ff00007202 */ /* 0x000fc80000000f00 */
[----:B------:R-:W-:-:S07]  /*01b0*/  MOV R11, UR4 ;  /* 0x00000004000b7c02 */ /* 0x000fce0008000f00 */
.L_x_48:
[----:B------:R-:W0:Y:S01]  /*01c0*/  LDC.64 R6, c[0x0][0x388] ;  /* 0x0000e200ff067b82 */ /* 0x000e220000000a00 */
[----:B------:R-:W-:-:S05]  /*01d0*/  IMAD.WIDE.U32 R8, R10, 0x4, R2 ;  /* 0x000000040a087825 */ /* 0x000fca00078e0002 */
[----:B------:R-:W2:Y:S04]  /*01e0*/  LDG.E R14, desc[UR8][R8.64] ;  /* 0x00000008080e7981 */ /* 0x000ea8000c1e1900 */
[----:B------:R-:W3:Y:S04]  /*01f0*/  LDG.E R24, desc[UR8][R8.64+0x4] ;  /* 0x0000040808187981 */ /* 0x000ee8000c1e1900 */
[----:B------:R-:W4:Y:S04]  /*0200*/  LDG.E R22, desc[UR8][R8.64+0x8] ;  /* 0x0000080808167981 */ /* 0x000f28000c1e1900 */
[----:B------:R-:W5:Y:S04]  /*0210*/  LDG.E R16, desc[UR8][R8.64+0xc] ;  /* 0x00000c0808107981 */ /* 0x000f68000c1e1900 */
[----:B------:R-:W5:Y:S01]  /*0220*/  LDG.E R18, desc[UR8][R8.64+0x10] ;  /* 0x0000100808127981 */ /* 0x000f62000c1e1900 */
[----:B0-----:R-:W-:-:S03]  /*0230*/  IMAD.WIDE.U32 R6, R10, 0x4, R6 ;  /* 0x000000040a067825 */ /* 0x001fc600078e0006 */
[----:B------:R-:W5:Y:S04]  /*0240*/  LDG.E R20, desc[UR8][R8.64+0x14] ;  /* 0x0000140808147981 */ /* 0x000f68000c1e1900 */
[----:B------:R-:W2:Y:S04]  /*0250*/  LDG.E R15, desc[UR8][R6.64] ;  /* 0x00000008060f7981 */ /* 0x000ea8000c1e1900 */
[----:B------:R-:W3:Y:S04]  /*0260*/  LDG.E R27, desc[UR8][R6.64+0x4] ;  /* 0x00000408061b7981 */ /* 0x000ee8000c1e1900 */
[----:B------:R-:W4:Y:S04]  /*0270*/  LDG.E R17, desc[UR8][R6.64+0x8] ;  /* 0x0000080806117981 */ /* 0x000f28000c1e1900 */
[----:B------:R-:W5:Y:S04]  /*0280*/  LDG.E R19, desc[UR8][R6.64+0xc] ;  /* 0x00000c0806137981 */ /* 0x000f68000c1e1900 */
[----:B------:R-:W5:Y:S04]  /*0290*/  LDG.E R21, desc[UR8][R6.64+0x10] ;  /* 0x0000100806157981 */ /* 0x000f68000c1e1900 */
[----:B------:R-:W5:Y:S04]  /*02a0*/  LDG.E R23, desc[UR8][R6.64+0x14] ;  /* 0x0000140806177981 */ /* 0x000f68000c1e1900 */
[----:B------:R-:W5:Y:S04]  /*02b0*/  LDG.E R12, desc[UR8][R8.64+0x18] ;  /* 0x00001808080c7981 */ /* 0x000f68000c1e1900 */
[----:B------:R-:W5:Y:S04]  /*02c0*/  LDG.E R13, desc[UR8][R6.64+0x18] ;  /* 0x00001808060d7981 */ /* 0x000f68000c1e1900 */
[----:B------:R-:W5:Y:S01]  /*02d0*/  LDG.E R26, desc[UR8][R8.64+0x3c] ;  /* 0x00003c08081a7981 */ /* 0x000f62000c1e1900 */
[----:B--2---:R-:W-:-:S03]  /*02e0*/  FADD R25, R14, -R15 ;  /* 0x8000000f0e197221 */ /* 0x004fc60000000000 */
[----:B------:R-:W2:Y:S04]  /*02f0*/  LDG.E R14, desc[UR8][R8.64+0x1c] ;  /* 0x00001c08080e7981 */ /* 0x000ea8000c1e1900 */
[----:B------:R-:W2:Y:S01]  /*0300*/  LDG.E R15, desc[UR8][R6.64+0x1c] ;  /* 0x00001c08060f7981 */ /* 0x000ea2000c1e1900 */
[----:B------:R-:W-:Y:S01]  /*0310*/  FFMA R0, R25, R25, R0 ;  /* 0x0000001919007223 */ /* 0x000fe20000000000 */
[----:B---3--:R-:W-:Y:S01]  /*0320*/  FADD R27, R24, -R27 ;  /* 0x8000001b181b7221 */ /* 0x008fe20000000000 */
[----:B----4-:R-:W-:Y:S02]  /*0330*/  FADD R22, R22, -R17 ;  /* 0x8000001116167221 */ /* 0x010fe40000000000 */
[----:B------:R-:W3:Y:S01]  /*0340*/  LDG.E R17, desc[UR8][R8.64+0x20] ;  /* 0x0000200808117981 */ /* 0x000ee2000c1e1900 */
[----:B------:R-:W-:-:S03]  /*0350*/  FFMA R27, R27, R27, R0 ;  /* 0x0000001b1b1b7223 */ /* 0x000fc60000000000 */
[----:B------:R-:W3:Y:S01]  /*0360*/  LDG.E R0, desc[UR8][R6.64+0x20] ;  /* 0x0000200806007981 */ /* 0x000ee2000c1e1900 */
[----:B------:R-:W-:Y:S01]  /*0370*/  FFMA R27, R22, R22, R27 ;  /* 0x00000016161b7223 */ /* 0x000fe2000000001b */
[----:B-----5:R-:W-:Y:S02]  /*0380*/  FADD R22, R16, -R19 ;  /* 0x8000001310167221 */ /* 0x020fe40000000000 */
[----:B------:R-:W4:Y:S02]  /*0390*/  LDG.E R19, desc[UR8][R8.64+0x24] ;  /* 0x0000240808137981 */ /* 0x000f24000c1e1900 */
[----:B------:R-:W-:Y:S02]  /*03a0*/  FFMA R27, R22, R22, R27 ;  /* 0x00000016161b7223 */ /* 0x000fe4000000001b */
[----:B------:R-:W4:Y:S01]  /*03b0*/  LDG.E R16, desc[UR8][R6.64+0x24] ;  /* 0x0000240806107981 */ /* 0x000f22000c1e1900 */
[----:B------:R-:W-:-:S03]  /*03c0*/  FADD R22, R18, -R21 ;  /* 0x8000001512167221 */ /* 0x000fc60000000000 */
[----:B------:R-:W5:Y:S01]  /*03d0*/  LDG.E R21, desc[UR8][R8.64+0x28] ;  /* 0x0000280808157981 */ /* 0x000f62000c1e1900 */
[----:B------:R-:W-:-:S03]  /*03e0*/  FFMA R27, R22, R22, R27 ;  /* 0x00000016161b7223 */ /* 0x000fc6000000001b */
[----:B------:R-:W5:Y:S01]  /*03f0*/  LDG.E R18, desc[UR8][R6.64+0x28] ;  /* 0x0000280806127981 */ /* 0x000f62000c1e1900 */
[----:B------:R-:W-:-:S03]  /*0400*/  FADD R22, R20, -R23 ;  /* 0x8000001714167221 */ /* 0x000fc60000000000 */
[----:B------:R-:W5:Y:S01]  /*0410*/  LDG.E R23, desc[UR8][R8.64+0x2c] ;  /* 0x00002c0808177981 */ /* 0x000f62000c1e1900 */
[----:B------:R-:W-:-:S03]  /*0420*/  FADD R25, R12, -R13 ;  /* 0x8000000d0c197221 */ /* 0x000fc60000000000 */
[----:B------:R-:W5:Y:S01]  /*0430*/  LDG.E R20, desc[UR8][R6.64+0x2c] ;  /* 0x00002c0806147981 */ /* 0x000f62000c1e1900 */
[----:B------:R-:W-:-:S03]  /*0440*/  FFMA R24, R22, R22, R27 ;  /* 0x0000001616187223 */ /* 0x000fc6000000001b */
[----:B------:R-:W5:Y:S04]  /*0450*/  LDG.E R12, desc[UR8][R8.64+0x30] ;  /* 0x00003008080c7981 */ /* 0x000f68000c1e1900 */
[----:B------:R-:W5:Y:S01]  /*0460*/  LDG.E R13, desc[UR8][R6.64+0x30] ;  /* 0x00003008060d7981 */ /* 0x000f62000c1e1900 */
[----:B------:R-:W-:-:S03]  /*0470*/  FFMA R24, R25, R25, R24 ;  /* 0x0000001919187223 */ /* 0x000fc60000000018 */
[----:B------:R-:W5:Y:S04]  /*0480*/  LDG.E R27, desc[UR8][R8.64+0x34] ;  /* 0x00003408081b7981 */ /* 0x000f68000c1e1900 */
[----:B------:R-:W5:Y:S04]  /*0490*/  LDG.E R22, desc[UR8][R6.64+0x34] ;  /* 0x0000340806167981 */ /* 0x000f68000c1e1900 */
[----:B------:R-:W5:Y:S01]  /*04a0*/  LDG.E R25, desc[UR8][R8.64+0x38] ;  /* 0x0000380808197981 */ /* 0x000f62000c1e1900 */
[----:B--2---:R-:W-:-:S03]  /*04b0*/  FADD R29, R14, -R15 ;  /* 0x8000000f0e1d7221 */ /* 0x004fc60000000000 */
[----:B------:R-:W2:Y:S04]  /*04c0*/  LDG.E R14, desc[UR8][R6.64+0x38] ;  /* 0x00003808060e7981 */ /* 0x000ea8000c1e1900 */
[----:B------:R-:W2:Y:S01]  /*04d0*/  LDG.E R15, desc[UR8][R6.64+0x3c] ;  /* 0x00003c08060f7981 */ /* 0x000ea2000c1e1900 */
[----:B------:R-:W-:Y:S01]  /*04e0*/  FFMA R24, R29, R29, R24 ;  /* 0x0000001d1d187223 */ /* 0x000fe20000000018 */
[----:B---3--:R-:W-:-:S04]  /*04f0*/  FADD R17, R17, -R0 ;  /* 0x8000000011117221 */ /* 0x008fc80000000000 */
[----:B------:R-:W-:Y:S01]  /*0500*/  FFMA R24, R17, R17, R24 ;  /* 0x0000001111187223 */ /* 0x000fe20000000018 */
[----:B----4-:R-:W-:-:S04]  /*0510*/  FADD R19, R19, -R16 ;  /* 0x8000001013137221 */ /* 0x010fc80000000000 */
[----:B------:R-:W-:Y:S01]  /*0520*/  FFMA R24, R19, R19, R24 ;  /* 0x0000001313187223 */ /* 0x000fe20000000018 */
[----:B-----5:R-:W-:Y:S01]  /*0530*/  FADD R21, R21, -R18 ;  /* 0x8000001215157221 */ /* 0x020fe20000000000 */
[----:B------:R-:W-:-:S03]  /*0540*/  IADD3 R10, PT, PT, R10, 0x10, RZ ;  /* 0x000000100a0a7810 */ /* 0x000fc60007ffe0ff */
[----:B------:R-:W-:Y:S01]  /*0550*/  FFMA R24, R21, R21, R24 ;  /* 0x0000001515187223 */ /* 0x000fe20000000018 */
[----:B------:R-:W-:Y:S01]  /*0560*/  FADD R23, R23, -R20 ;  /* 0x8000001417177221 */ /* 0x000fe20000000000 */
[----:B------:R-:W-:-:S03]  /*0570*/  ISETP.NE.AND P0, PT, R10, R11, PT ;  /* 0x0000000b0a00720c */ /* 0x000fc60003f05270 */
[----:B------:R-:W-:Y:S01]  /*0580*/  FFMA R24, R23, R23, R24 ;  /* 0x0000001717187223 */ /* 0x000fe20000000018 */
[----:B------:R-:W-:-:S04]  /*0590*/  FADD R13, R12, -R13 ;  /* 0x8000000d0c0d7221 */ /* 0x000fc80000000000 */
[----:B------:R-:W-:Y:S01]  /*05a0*/  FFMA R24, R13, R13, R24 ;  /* 0x0000000d0d187223 */ /* 0x000fe20000000018 */
[----:B------:R-:W-:-:S04]  /*05b0*/  FADD R27, R27, -R22 ;  /* 0x800000161b1b7221 */ /* 0x000fc80000000000 */
[----:B------:R-:W-:Y:S01]  /*05c0*/  FFMA R24, R27, R27, R24 ;  /* 0x0000001b1b187223 */ /* 0x000fe20000000018 */
[----:B--2---:R-:W-:Y:S01]  /*05d0*/  FADD R25, R25, -R14 ;  /* 0x8000000e19197221 */ /* 0x004fe20000000000 */
[----:B------:R-:W-:-:S03]  /*05e0*/  FADD R15, R26, -R15 ;  /* 0x8000000f1a0f7221 */ /* 0x000fc60000000000 */
[----:B------:R-:W-:-:S04]  /*05f0*/  FFMA R24, R25, R25, R24 ;  /* 0x0000001919187223 */ /* 0x000fc80000000018 */
[----:B------:R-:W-:Y:S01]  /*0600*/  FFMA R0, R15, R15, R24 ;  /* 0x0000000f0f007223 */ /* 0x000fe20000000018 */
[----:B------:R-:W-:Y:S06]  /*0610*/  @P0 BRA `(.L_x_48) ;  /* 0xfffffff800e80947 */ /* 0x000fec000383ffff */
.L_x_47:
[----:B------:R-:W-:Y:S05]  /*0620*/  BRA.U !UP1, `(.L_x_46) ;  /* 0x00000005093c7547 */ /* 0x000fea000b800000 */
[----:B------:R-:W0:Y:S01]  /*0630*/  LDCU UR5, c[0x0][0x398] ;  /* 0x00007300ff0577ac */ /* 0x000e220008000800 */
[----:B------:R-:W-:Y:S02]  /*0640*/  UISETP.GE.U32.AND UP0, UPT, UR6, 0x8, UPT ;  /* 0x000000080600788c */ /* 0x000fe4000bf06070 */
[----:B0-----:R-:W-:-:S04]  /*0650*/  ULOP3.LUT UR4, UR5, 0x7, URZ, 0xc0, !UPT ;  /* 0x0000000705047892 */ /* 0x001fc8000f8ec0ff */
[----:B------:R-:W-:-:S03]  /*0660*/  UISETP.NE.AND UP1, UPT, UR4, URZ, UPT ;  /* 0x000000ff0400728c */ /* 0x000fc6000bf25270 */
[----:B------:R-:W-:Y:S08]  /*0670*/  BRA.U !UP0, `(.L_x_49) ;  /* 0x0000000108907547 */ /* 0x000ff0000b800000 */
        /* <DEDUP_REMOVED lines=17> */
[----:B------:R-:W5:Y:S04]  /*0790*/  LDG.E R20, desc[UR8][R6.64+0x1c] ;  /* 0x00001c0806147981 */ /* 0x000f68000c1e1900 */
[----:B------:R-:W5:Y:S01]  /*07a0*/  LDG.E R23, desc[UR8][R8.64+0x1c] ;  /* 0x00001c0808177981 */ /* 0x000f62000c1e1900 */
[----:B------:R-:W-:Y:S01]  /*07b0*/  IADD3 R11, PT, PT, R11, 0x8, RZ ;  /* 0x000000080b0b7810 */ /* 0x000fe20007ffe0ff */
[----:B--2---:R-:W-:-:S04]  /*07c0*/  FADD R25, R22, -R25 ;  /* 0x8000001916197221 */ /* 0x004fc80000000000 */
[----:B------:R-:W-:Y:S01]  /*07d0*/  FFMA R0, R25, R25, R0 ;  /* 0x0000001919007223 */ /* 0x000fe20000000000 */
[----:B---3--:R-:W-:Y:S01]  /*07e0*/  FADD R27, R24, -R27 ;  /* 0x8000001b181b7221 */ /* 0x008fe20000000000 */
[----:B----4-:R-:W-:-:S03]  /*07f0*/  FADD R21, R18, -R21 ;  /* 0x8000001512157221 */ /* 0x010fc60000000000 */
[----:B------:R-:W-:Y:S01]  /*0800*/  FFMA R0, R27, R27, R0 ;  /* 0x0000001b1b007223 */ /* 0x000fe20000000000 */
[----:B-----5:R-:W-:-:S03]  /*0810*/  FADD R19, R19, -R16 ;  /* 0x8000001013137221 */ /* 0x020fc60000000000 */
[----:B------:R-:W-:Y:S01]  /*0820*/  FFMA R0, R21, R21, R0 ;  /* 0x0000001515007223 */ /* 0x000fe20000000000 */
[----:B------:R-:W-:-:S03]  /*0830*/  FADD R17, R17, -R14 ;  /* 0x8000000e11117221 */ /* 0x000fc60000000000 */
[----:B------:R-:W-:Y:S01]  /*0840*/  FFMA R0, R19, R19, R0 ;  /* 0x0000001313007223 */ /* 0x000fe20000000000 */
[----:B------:R-:W-:-:S03]  /*0850*/  FADD R15, R15, -R12 ;  /* 0x8000000c0f0f7221 */ /* 0x000fc60000000000 */
[----:B------:R-:W-:-:S04]  /*0860*/  FFMA R0, R17, R17, R0 ;  /* 0x0000001111007223 */ /* 0x000fc80000000000 */
[----:B------:R-:W-:Y:S01]  /*0870*/  FFMA R0, R15, R15, R0 ;  /* 0x0000000f0f007223 */ /* 0x000fe20000000000 */
[----:B------:R-:W-:-:S04]  /*0880*/  FADD R13, R13, -R10 ;  /* 0x8000000a0d0d7221 */ /* 0x000fc80000000000 */
[----:B------:R-:W-:Y:S01]  /*0890*/  FFMA R0, R13, R13, R0 ;  /* 0x0000000d0d007223 */ /* 0x000fe20000000000 */
[----:B------:R-:W-:-:S04]  /*08a0*/  FADD R23, R20, -R23 ;  /* 0x8000001714177221 */ /* 0x000fc80000000000 */
[----:B------:R-:W-:-:S07]  /*08b0*/  FFMA R0, R23, R23, R0 ;  /* 0x0000001717007223 */ /* 0x000fce0000000000 */
.L_x_49:
[----:B------:R-:W-:Y:S05]  /*08c0*/  BRA.U !UP1, `(.L_x_46) ;  /* 0x0000000109947547 */ /* 0x000fea000b800000 */
[----:B------:R-:W-:Y:S02]  /*08d0*/  UISETP.GE.U32.AND UP0, UPT, UR4, 0x4, UPT ;  /* 0x000000040400788c */ /* 0x000fe4000bf06070 */
[----:B------:R-:W-:-:S04]  /*08e0*/  ULOP3.LUT UR5, UR5, 0x3, URZ, 0xc0, !UPT ;  /* 0x0000000305057892 */ /* 0x000fc8000f8ec0ff */
[----:B------:R-:W-:-:S03]  /*08f0*/  UISETP.NE.AND UP1, UPT, UR5, URZ, UPT ;  /* 0x000000ff0500728c */ /* 0x000fc6000bf25270 */
[----:B------:R-:W-:Y:S08]  /*0900*/  BRA.U !UP0, `(.L_x_50) ;  /* 0x0000000108507547 */ /* 0x000ff0000b800000 */
[----:B------:R-:W0:Y:S01]  /*0910*/  LDC.64 R8, c[0x0][0x388] ;  /* 0x0000e200ff087b82 */ /* 0x000e220000000a00 */
[----:B------:R-:W-:-:S05]  /*0920*/  IMAD.WIDE.U32 R6, R11, 0x4, R2 ;  /* 0x000000040b067825 */ /* 0x000fca00078e0002 */
[----:B------:R-:W2:Y:S04]  /*0930*/  LDG.E R10, desc[UR8][R6.64] ;  /* 0x00000008060a7981 */ /* 0x000ea8000c1e1900 */
[----:B------:R-:W3:Y:S04]  /*0940*/  LDG.E R12, desc[UR8][R6.64+0x4] ;  /* 0x00000408060c7981 */ /* 0x000ee8000c1e1900 */
[----:B------:R-:W4:Y:S04]  /*0950*/  LDG.E R14, desc[UR8][R6.64+0x8] ;  /* 0x00000808060e7981 */ /* 0x000f28000c1e1900 */
[----:B------:R-:W5:Y:S01]  /*0960*/  LDG.E R16, desc[UR8][R6.64+0xc] ;  /* 0x00000c0806107981 */ /* 0x000f62000c1e1900 */
[----:B0-----:R-:W-:-:S05]  /*0970*/  IMAD.WIDE.U32 R8, R11, 0x4, R8 ;  /* 0x000000040b087825 */ /* 0x001fca00078e0008 */
[----:B------:R-:W2:Y:S04]  /*0980*/  LDG.E R13, desc[UR8][R8.64] ;  /* 0x00000008080d7981 */ /* 0x000ea8000c1e1900 */
[----:B------:R-:W3:Y:S04]  /*0990*/  LDG.E R15, desc[UR8][R8.64+0x4] ;  /* 0x00000408080f7981 */ /* 0x000ee8000c1e1900 */
[----:B------:R-:W4:Y:S04]  /*09a0*/  LDG.E R17, desc[UR8][R8.64+0x8] ;  /* 0x0000080808117981 */ /* 0x000f28000c1e1900 */
        /* <DEDUP_REMOVED lines=8> */
[----:B------:R-:W-:-:S04]  /*0a30*/  FFMA R0, R17, R17, R0 ;  /* 0x0000001111007223 */ /* 0x000fc80000000000 */
[----:B------:R-:W-:-:S07]  /*0a40*/  FFMA R0, R19, R19, R0 ;  /* 0x0000001313007223 */ /* 0x000fce0000000000 */
.L_x_50:
[----:B------:R-:W-:Y:S05]  /*0a50*/  BRA.U !UP1, `(.L_x_46) ;  /* 0x0000000109307547 */ /* 0x000fea000b800000 */
[----:B------:R-:W0:Y:S01]  /*0a60*/  LDC.64 R12, c[0x0][0x388] ;  /* 0x0000e200ff0c7b82 */ /* 0x000e220000000a00 */
[----:B------:R-:W-:-:S05]  /*0a70*/  UMOV UR4, URZ ;  /* 0x000000ff00047c82 */ /* 0x000fca0008000000 */
.L_x_51:
[----:B------:R-:W-:-:S04]  /*0a80*/  IMAD.WIDE.U32 R6, R11, 0x4, R2 ;  /* 0x000000040b067825 */ /* 0x000fc800078e0002 */
[C---:B0-----:R-:W-:Y:S02]  /*0a90*/  IMAD.WIDE.U32 R8, R11.reuse, 0x4, R12 ;  /* 0x000000040b087825 */ /* 0x041fe400078e000c */
[----:B------:R-:W2:Y:S04]  /*0aa0*/  LDG.E R6, desc[UR8][R6.64] ;  /* 0x0000000806067981 */ /* 0x000ea8000c1e1900 */
[----:B------:R-:W2:Y:S01]  /*0ab0*/  LDG.E R9, desc[UR8][R8.64] ;  /* 0x0000000808097981 */ /* 0x000ea2000c1e1900 */
[----:B------:R-:W-:Y:S01]  /*0ac0*/  UIADD3 UR4, UPT, UPT, UR4, 0x1, URZ ;  /* 0x0000000104047890 */ /* 0x000fe2000fffe0ff */
[----:B------:R-:W-:-:S03]  /*0ad0*/  IADD3 R11, PT, PT, R11, 0x1, RZ ;  /* 0x000000010b0b7810 */ /* 0x000fc60007ffe0ff */
[----:B------:R-:W-:Y:S01]  /*0ae0*/  UISETP.NE.AND UP0, UPT, UR4, UR5, UPT ;  /* 0x000000050400728c */ /* 0x000fe2000bf05270 */
[----:B--2---:R-:W-:-:S04]  /*0af0*/  FADD R15, R6, -R9 ;  /* 0x80000009060f7221 */ /* 0x004fc80000000000 */
[----:B------:R-:W-:-:S04]  /*0b00*/  FFMA R0, R15, R15, R0 ;  /* 0x0000000f0f007223 */ /* 0x000fc80000000000 */
[----:B------:R-:W-:Y:S05]  /*0b10*/  BRA.U UP0, `(.L_x_51) ;  /* 0xfffffffd00d87547 */ /* 0x000fea000b83ffff */
.L_x_46:
[----:B------:R-:W0:Y:S01]  /*0b20*/  LDCU UR5, c[0x0][0x394] ;  /* 0x00007280ff0577ac */ /* 0x000e220008000800 */
[----:B------:R-:W-:Y:S01]  /*0b30*/  MOV R10, RZ ;  /* 0x000000ff000a7202 */ /* 0x000fe20000000f00 */
[----:B0-----:R-:W-:-:S09]  /*0b40*/  UISETP.GE.AND UP0, UPT, UR5, 0x2, UPT ;  /* 0x000000020500788c */ /* 0x001fd2000bf06270 */
[----:B------:R-:W-:Y:S05]  /*0b50*/  BRA.U !UP0, `(.L_x_52) ;  /* 0x0000000d08b87547 */ /* 0x000fea000b800000 */
[----:B------:R-:W0:Y:S02]  /*0b60*/  LDC R11, c[0x0][0x398] ;  /* 0x0000e600ff0b7b82 */ /* 0x000e240000000800 */
[----:B0-----:R-:W-:-:S13]  /*0b70*/  ISETP.GE.AND P0, PT, R11, 0x1, PT ;  /* 0x000000010b00780c */ /* 0x001fda0003f06270 */
[----:B------:R-:W-:Y:S05]  /*0b80*/  @!P0 BRA `(.L_x_53) ;  /* 0x0000000c00388947 */ /* 0x000fea0003800000 */
[----:B------:R-:W-:Y:S01]  /*0b90*/  HFMA2 R10, -RZ, RZ, 0, 0 ;  /* 0x00000000ff0a7431 */ /* 0x000fe200000001ff */
[C---:B------:R-:W-:Y:S02]  /*0ba0*/  LOP3.LUT R20, R11.reuse, 0xf, RZ, 0xc0, !PT ;  /* 0x0000000f0b147812 */ /* 0x040fe400078ec0ff */
[C---:B------:R-:W-:Y:S02]  /*0bb0*/  LOP3.LUT R21, R11.reuse, 0x7, RZ, 0xc0, !PT ;  /* 0x000000070b157812 */ /* 0x040fe400078ec0ff */
[----:B------:R-:W-:Y:S02]  /*0bc0*/  LOP3.LUT R11, R11, 0x3, RZ, 0xc0, !PT ;  /* 0x000000030b0b7812 */ /* 0x000fe400078ec0ff */
[----:B------:R-:W-:-:S07]  /*0bd0*/  MOV R13, 0x1 ;  /* 0x00000001000d7802 */ /* 0x000fce0000000f00 */
.L_x_59:
[----:B------:R-:W0:Y:S01]  /*0be0*/  LDCU UR4, c[0x0][0x398] ;  /* 0x00007300ff0477ac */ /* 0x000e220008000800 */
[----:B------:R-:W-:Y:S02]  /*0bf0*/  ISETP.NE.AND P0, PT, R20, RZ, PT ;  /* 0x000000ff1400720c */ /* 0x000fe40003f05270 */
[----:B------:R-:W-:Y:S02]  /*0c00*/  MOV R15, RZ ;  /* 0x000000ff000f7202 */ /* 0x000fe40000000f00 */
[----:B------:R-:W-:Y:S01]  /*0c10*/  MOV R12, RZ ;  /* 0x000000ff000c7202 */ /* 0x000fe20000000f00 */
[----:B0-----:R-:W-:-:S09]  /*0c20*/  UISETP.GE.U32.AND UP0, UPT, UR4, 0x10, UPT ;  /* 0x000000100400788c */ /* 0x001fd2000bf06070 */
[----:B------:R-:W-:Y:S05]  /*0c30*/  BRA.U !UP0, `(.L_x_54) ;  /* 0x00000005084c7547 */ /* 0x000fea000b800000 */
[----:B------:R-:W0:Y:S01]  /*0c40*/  LDC.64 R6, c[0x0][0x388] ;  /* 0x0000e200ff067b82 */ /* 0x000e220000000a00 */
[----:B------:R-:W1:Y:S01]  /*0c50*/  LDCU.64 UR6, c[0x0][0x380] ;  /* 0x00007000ff0677ac */ /* 0x000e620008000a00 */
[----:B------:R-:W-:Y:S01]  /*0c60*/  HFMA2 R15, -RZ, RZ, 0, 0 ;  /* 0x00000000ff0f7431 */ /* 0x000fe200000001ff */
[----:B------:R-:W-:-:S04]  /*0c70*/  ULOP3.LUT UR4, UR4, 0x7ffffff0, URZ, 0xc0, !UPT ;  /* 0x7ffffff004047892 */ /* 0x000fc8000f8ec0ff */
[----:B------:R-:W-:Y:S02]  /*0c80*/  UIADD3 UR5, UPT, UPT, -UR4, URZ, URZ ;  /* 0x000000ff04057290 */ /* 0x000fe4000fffe1ff */
[----:B------:R-:W-:Y:S02]  /*0c90*/  MOV R12, UR4 ;  /* 0x00000004000c7c02 */ /* 0x000fe40008000f00 */
[----:B-1----:R-:W-:-:S04]  /*0ca0*/  IADD3 R8, P3, PT, R4, UR6, RZ ;  /* 0x0000000604087c10 */ /* 0x002fc8000ff7e0ff */
[----:B------:R-:W-:Y:S01]  /*0cb0*/  IADD3 R8, P1, PT, R8, 0x20, RZ ;  /* 0x0000002008087810 */ /* 0x000fe20007f3e0ff */
[----:B0-----:R-:W-:-:S03]  /*0cc0*/  IMAD.WIDE.U32 R6, R13, 0x4, R6 ;  /* 0x000000040d067825 */ /* 0x001fc600078e0006 */
[----:B------:R-:W-:Y:S02]  /*0cd0*/  IADD3.X R9, PT, PT, RZ, UR7, R5, P1, P3 ;  /* 0x00000007ff097c10 */ /* 0x000fe40008fe6405 */
[----:B------:R-:W-:-:S04]  /*0ce0*/  IADD3 R6, P2, PT, R6, 0x20, RZ ;  /* 0x0000002006067810 */ /* 0x000fc80007f5e0ff */
[----:B------:R-:W-:-:S09]  /*0cf0*/  IADD3.X R7, PT, PT, RZ, R7, RZ, P2, !PT ;  /* 0x00000007ff077210 */ /* 0x000fd200017fe4ff */
.L_x_55:
[----:B------:R-:W2:Y:S04]  /*0d00*/  LDG.E R14, desc[UR8][R8.64+-0x20] ;  /* 0xffffe008080e7981 */ /* 0x000ea8000c1e1900 */
[----:B------:R-:W2:Y:S04]  /*0d10*/  LDG.E R17, desc[UR8][R6.64+-0x20] ;  /* 0xffffe00806117981 */ /* 0x000ea8000c1e1900 */
[----:B------:R-:W3:Y:S04]  /*0d20*/  LDG.E R18, desc[UR8][R8.64+-0x1c] ;  /* 0xffffe40808127981 */ /* 0x000ee8000c1e1900 */
[----:B------:R-:W3:Y:S04]  /*0d30*/  LDG.E R25, desc[UR8][R6.64+-0x1c] ;  /* 0xffffe40806197981 */ /* 0x000ee8000c1e1900 */
[----:B------:R-:W4:Y:S04]  /*0d40*/  LDG.E R24, desc[UR8][R8.64+-0x18] ;  /* 0xffffe80808187981 */ /* 0x000f28000c1e1900 */
[----:B------:R-:W4:Y:S04]  /*0d50*/  LDG.E R19, desc[UR8][R6.64+-0x18] ;  /* 0xffffe80806137981 */ /* 0x000f28000c1e1900 */
[----:B------:R-:W5:Y:S04]  /*0d60*/  LDG.E R22, desc[UR8][R8.64+-0x14] ;  /* 0xffffec0808167981 */ /* 0x000f68000c1e1900 */
[----:B------:R-:W5:Y:S04]  /*0d70*/  LDG.E R23, desc[UR8][R6.64+-0x14] ;  /* 0xffffec0806177981 */ /* 0x000f68000c1e1900 */
[----:B------:R-:W5:Y:S01]  /*0d80*/  LDG.E R27, desc[UR8][R6.64+0x4] ;  /* 0x00000408061b7981 */ /* 0x000f62000c1e1900 */
[----:B--2---:R-:W-:-:S03]  /*0d90*/  FADD R16, R14, -R17 ;  /* 0x800000110e107221 */ /* 0x004fc60000000000 */
[----:B------:R-:W2:Y:S04]  /*0da0*/  LDG.E R17, desc[UR8][R8.64+-0x10] ;  /* 0xfffff00808117981 */ /* 0x000ea8000c1e1900 */
[----:B------:R-:W2:Y:S01]  /*0db0*/  LDG.E R14, desc[UR8][R6.64+-0x10] ;  /* 0xfffff008060e7981 */ /* 0x000ea2000c1e1900 */
[----:B------:R-:W-:-:S03]  /*0dc0*/  FFMA R26, R16, R16, R15 ;  /* 0x00000010101a7223 */ /* 0x000fc6000000000f */
[----:B------:R-:W2:Y:S04]  /*0dd0*/  LDG.E R16, desc[UR8][R8.64+-0xc] ;  /* 0xfffff40808107981 */ /* 0x000ea8000c1e1900 */
[----:B------:R-:W2:Y:S01]  /*0de0*/  LDG.E R15, desc[UR8][R6.64+-0xc] ;  /* 0xfffff408060f7981 */ /* 0x000ea2000c1e1900 */
[----:B---3--:R-:W-:-:S03]  /*0df0*/  FADD R25, R18, -R25 ;  /* 0x8000001912197221 */ /* 0x008fc60000000000 */
[----:B------:R-:W3:Y:S01]  /*0e00*/  LDG.E R18, desc[UR8][R6.64+-0x8] ;  /* 0xfffff80806127981 */ /* 0x000ee2000c1e1900 */
[----:B------:R-:W-:Y:S01]  /*0e10*/  FFMA R26, R25, R25, R26 ;  /* 0x00000019191a7223 */ /* 0x000fe2000000001a */
[----:B----4-:R-:W-:Y:S02]  /*0e20*/  FADD R25, R24, -R19 ;  /* 0x8000001318197221 */ /* 0x010fe40000000000 */
[----:B------:R-:W3:Y:S02]  /*0e30*/  LDG.E R19, desc[UR8][R8.64+-0x8] ;  /* 0xfffff80808137981 */ /* 0x000ee4000c1e1900 */
[----:B------:R-:W-:Y:S01]  /*0e40*/  FFMA R26, R25, R25, R26 ;  /* 0x00000019191a7223 */ /* 0x000fe2000000001a */
[----:B-----5:R-:W-:Y:S01]  /*0e50*/  FADD R25, R22, -R23 ;  /* 0x8000001716197221 */ /* 0x020fe20000000000 */
[----:B------:R-:W4:Y:S04]  /*0e60*/  LDG.E R24, desc[UR8][R8.64] ;  /* 0x0000000808187981 */ /* 0x000f28000c1e1900 */
[----:B------:R-:W5:Y:S01]  /*0e70*/  LDG.E R22, desc[UR8][R8.64+-0x4] ;  /* 0xfffffc0808167981 */ /* 0x000f62000c1e1900 */
[----:B------:R-:W-:-:S03]  /*0e80*/  FFMA R26, R25, R25, R26 ;  /* 0x00000019191a7223 */ /* 0x000fc6000000001a */
[----:B------:R-:W5:Y:S04]  /*0e90*/  LDG.E R23, desc[UR8][R6.64+-0x4] ;  /* 0xfffffc0806177981 */ /* 0x000f68000c1e1900 */
[----:B------:R-:W4:Y:S01]  /*0ea0*/  LDG.E R25, desc[UR8][R6.64] ;  /* 0x0000000806197981 */ /* 0x000f22000c1e1900 */
[----:B--2---:R-:W-:-:S03]  /*0eb0*/  FADD R17, R17, -R14 ;  /* 0x8000000e11117221 */ /* 0x004fc60000000000 */
[----:B------:R-:W2:Y:S01]  /*0ec0*/  LDG.E R14, desc[UR8][R6.64+0x8] ;  /* 0x00000808060e7981 */ /* 0x000ea2000c1e1900 */
[----:B------:R-:W-:-:S03]  /*0ed0*/  FFMA R17, R17, R17, R26 ;  /* 0x0000001111117223 */ /* 0x000fc6000000001a */
[----:B------:R-:W2:Y:S01]  /*0ee0*/  LDG.E R26, desc[UR8][R8.64+0x4] ;  /* 0x00000408081a7981 */ /* 0x000ea2000c1e1900 */
[----:B------:R-:W-:-:S03]  /*0ef0*/  FADD R16, R16, -R15 ;  /* 0x8000000f10107221 */ /* 0x000fc60000000000 */
[----:B------:R-:W2:Y:S01]  /*0f00*/  LDG.E R15, desc[UR8][R8.64+0x8] ;  /* 0x00000808080f7981 */ /* 0x000ea2000c1e1900 */
[----:B------:R-:W-:-:S03]  /*0f10*/  FFMA R17, R16, R16, R17 ;  /* 0x0000001010117223 */ /* 0x000fc60000000011 */
[----:B------:R-:W2:Y:S01]  /*0f20*/  LDG.E R16, desc[UR8][R8.64+0xc] ;  /* 0x00000c0808107981 */ /* 0x000ea2000c1e1900 */
[----:B---3--:R-:W-:-:S03]  /*0f30*/  FADD R18, R19, -R18 ;  /* 0x8000001213127221 */ /* 0x008fc60000000000 */
[----:B------:R-:W3:Y:S01]  /*0f40*/  LDG.E R19, desc[UR8][R6.64+0x10] ;  /* 0x0000100806137981 */ /* 0x000ee2000c1e1900 */
[----:B------:R-:W-:-:S03]  /*0f50*/  FFMA R18, R18, R18, R17 ;  /* 0x0000001212127223 */ /* 0x000fc60000000011 */
[----:B------:R-:W3:Y:S01]  /*0f60*/  LDG.E R17, desc[UR8][R6.64+0xc] ;  /* 0x00000c0806117981 */ /* 0x000ee2000c1e1900 */
[----:B-----5:R-:W-:-:S03]  /*0f70*/  FADD R23, R22, -R23 ;  /* 0x8000001716177221 */ /* 0x020fc60000000000 */
[----:B------:R-:W5:Y:S01]  /*0f80*/  LDG.E R22, desc[UR8][R6.64+0x14] ;  /* 0x0000140806167981 */ /* 0x000f62000c1e1900 */
[----:B------:R-:W-:Y:S01]  /*0f90*/  FFMA R23, R23, R23, R18 ;  /* 0x0000001717177223 */ /* 0x000fe20000000012 */
[----:B----4-:R-:W-:Y:S02]  /*0fa0*/  FADD R24, R24, -R25 ;  /* 0x8000001918187221 */ /* 0x010fe40000000000 */
[----:B------:R-:W4:Y:S02]  /*0fb0*/  LDG.E R18, desc[UR8][R8.64+0x10] ;  /* 0x0000100808127981 */ /* 0x000f24000c1e1900 */
[----:B------:R-:W-:Y:S02]  /*0fc0*/  FFMA R24, R24, R24, R23 ;  /* 0x0000001818187223 */ /* 0x000fe40000000017 */
[----:B------:R-:W5:Y:S01]  /*0fd0*/  LDG.E R23, desc[UR8][R8.64+0x14] ;  /* 0x0000140808177981 */ /* 0x000f62000c1e1900 */
[----:B--2---:R-:W-:-:S04]  /*0fe0*/  FADD R27, R26, -R27 ;  /* 0x8000001b1a1b7221 */ /* 0x004fc80000000000 */
[----:B------:R-:W-:Y:S01]  /*0ff0*/  FFMA R24, R27, R27, R24 ;  /* 0x0000001b1b187223 */ /* 0x000fe20000000018 */
[----:B------:R-:W-:Y:S02]  /*1000*/  FADD R25, R15, -R14 ;  /* 0x8000000e0f197221 */ /* 0x000fe40000000000 */
[----:B------:R-:W2:Y:S04]  /*1010*/  LDG.E R15, desc[UR8][R8.64+0x18] ;  /* 0x00001808080f7981 */ /* 0x000ea8000c1e1900 */
[----:B------:R-:W2:Y:S01]  /*1020*/  LDG.E R14, desc[UR8][R6.64+0x18] ;  /* 0x00001808060e7981 */ /* 0x000ea2000c1e1900 */
[----:B------:R-:W-:-:S03]  /*1030*/  FFMA R26, R25, R25, R24 ;  /* 0x00000019191a7223 */ /* 0x000fc60000000018 */
[----:B------:R0:W2:Y:S04]  /*1040*/  LDG.E R25, desc[UR8][R8.64+0x1c] ;  /* 0x00001c0808197981 */ /* 0x0000a8000c1e1900 */
[----:B------:R1:W2:Y:S01]  /*1050*/  LDG.E R24, desc[UR8][R6.64+0x1c] ;  /* 0x00001c0806187981 */ /* 0x0002a2000c1e1900 */
[----:B---3--:R-:W-:Y:S01]  /*1060*/  FADD R17, R16, -R17 ;  /* 0x8000001110117221 */ /* 0x008fe20000000000 */
[----:B------:R-:W-:-:S03]  /*1070*/  UIADD3 UR5, UPT, UPT, UR5, 0x10, URZ ;  /* 0x0000001005057890 */ /* 0x000fc6000fffe0ff */
[----:B------:R-:W-:Y:S01]  /*1080*/  FFMA R26, R17, R17, R26 ;  /* 0x00000011111a7223 */ /* 0x000fe2000000001a */
[----:B----4-:R-:W-:Y:S01]  /*1090*/  FADD R19, R18, -R19 ;  /* 0x8000001312137221 */ /* 0x010fe20000000000 */
[----:B------:R-:W-:-:S03]  /*10a0*/  UISETP.NE.AND UP0, UPT, UR5, URZ, UPT ;  /* 0x000000ff0500728c */ /* 0x000fc6000bf05270 */
[----:B------:R-:W-:Y:S01]  /*10b0*/  FFMA R26, R19, R19, R26 ;  /* 0x00000013131a7223 */ /* 0x000fe2000000001a */
[----:B-----5:R-:W-:-:S04]  /*10c0*/  FADD R23, R23, -R22 ;  /* 0x8000001617177221 */ /* 0x020fc80000000000 */
[----:B------:R-:W-:Y:S01]  /*10d0*/  FFMA R26, R23, R23, R26 ;  /* 0x00000017171a7223 */ /* 0x000fe2000000001a */
[----:B0-----:R-:W-:Y:S02]  /*10e0*/  IADD3 R8, P1, PT, R8, 0x40, RZ ;  /* 0x0000004008087810 */ /* 0x001fe40007f3e0ff */
[----:B-1----:R-:W-:Y:S02]  /*10f0*/  IADD3 R6, P2, PT, R6, 0x40, RZ ;  /* 0x0000004006067810 */ /* 0x002fe40007f5e0ff */
[----:B------:R-:W-:Y:S02]  /*1100*/  IADD3.X R9, PT, PT, RZ, R9, RZ, P1, !PT ;  /* 0x00000009ff097210 */ /* 0x000fe40000ffe4ff */
[----:B------:R-:W-:Y:S01]  /*1110*/  IADD3.X R7, PT, PT, RZ, R7, RZ, P2, !PT ;  /* 0x00000007ff077210 */ /* 0x000fe200017fe4ff */
[----:B--2---:R-:W-:-:S04]  /*1120*/  FADD R15, R15, -R14 ;  /* 0x8000000e0f0f7221 */ /* 0x004fc80000000000 */
[----:B------:R-:W-:Y:S01]  /*1130*/  FFMA R15, R15, R15, R26 ;  /* 0x0000000f0f0f7223 */ /* 0x000fe2000000001a */
[----:B------:R-:W-:-:S04]  /*1140*/  FADD R24, R25, -R24 ;  /* 0x8000001819187221 */ /* 0x000fc80000000000 */
[----:B------:R-:W-:Y:S01]  /*1150*/  FFMA R15, R24, R24, R15 ;  /* 0x00000018180f7223 */ /* 0x000fe2000000000f */
[----:B------:R-:W-:Y:S06]  /*1160*/  BRA.U UP0, `(.L_x_55) ;  /* 0xfffffff900e47547 */ /* 0x000fec000b83ffff */
.L_x_54:
[----:B------:R-:W-:Y:S05]  /*1170*/  @!P0 BRA `(.L_x_56) ;  /* 0x0000000400988947 */ /* 0x000fea0003800000 */
[----:B------:R-:W-:Y:S02]  /*1180*/  IADD3 R6, PT, PT, R20, -0x1, RZ ;  /* 0xffffffff14067810 */ /* 0x000fe40007ffe0ff */
[----:B------:R-:W-:Y:S02]  /*1190*/  ISETP.NE.AND P1, PT, R21, RZ, PT ;  /* 0x000000ff1500720c */ /* 0x000fe40003f25270 */
[----:B------:R-:W-:-:S13]  /*11a0*/  ISETP.GE.U32.AND P0, PT, R6, 0x7, PT ;  /* 0x000000070600780c */ /* 0x000fda0003f06070 */
[----:B------:R-:W-:Y:S05]  /*11b0*/  @!P0 BRA `(.L_x_57) ;  /* 0x0000000000a88947 */ /* 0x000fea0003800000 */
[----:B------:R-:W0:Y:S01]  /*11c0*/  LDC.64 R24, c[0x0][0x388] ;  /* 0x0000e200ff187b82 */ /* 0x000e220000000a00 */
[CC--:B------:R-:W-:Y:S02]  /*11d0*/  IADD3 R9, PT, PT, R12.reuse, R13.reuse, RZ ;  /* 0x0000000d0c097210 */ /* 0x0c0fe40007ffe0ff */
[----:B------:R-:W-:-:S05]  /*11e0*/  IADD3 R14, P0, PT, R12, R13, RZ ;  /* 0x0000000d0c0e7210 */ /* 0x000fca0007f1e0ff */
[----:B------:R-:W1:Y:S01]  /*11f0*/  LDC.64 R6, c[0x0][0x388] ;  /* 0x0000e200ff067b82 */ /* 0x000e620000000a00 */
[----:B------:R-:W-:Y:S01]  /*1200*/  IADD3.X R16, PT, PT, RZ, RZ, RZ, P0, !PT ;  /* 0x000000ffff107210 */ /* 0x000fe200007fe4ff */
[----:B0-----:R-:W-:-:S04]  /*1210*/  IMAD.WIDE.U32 R24, R9, 0x4, R24 ;  /* 0x0000000409187825 */ /* 0x001fc800078e0018 */
[----:B------:R-:W-:Y:S02]  /*1220*/  IMAD.WIDE.U32 R8, R12, 0x4, R2 ;  /* 0x000000040c087825 */ /* 0x000fe400078e0002 */
[----:B------:R-:W2:Y:S04]  /*1230*/  LDG.E R25, desc[UR8][R24.64] ;  /* 0x0000000818197981 */ /* 0x000ea8000c1e1900 */
[----:B------:R-:W2:Y:S01]  /*1240*/  LDG.E R28, desc[UR8][R8.64] ;  /* 0x00000008081c7981 */ /* 0x000ea2000c1e1900 */
[----:B-1----:R-:W-:-:S03]  /*1250*/  LEA R6, P0, R14, R6, 0x2 ;  /* 0x000000060e067211 */ /* 0x002fc600078010ff */
[----:B------:R-:W3:Y:S01]  /*1260*/  LDG.E R23, desc[UR8][R8.64+0x4] ;  /* 0x0000040808177981 */ /* 0x000ee2000c1e1900 */
[----:B------:R-:W-:-:S03]  /*1270*/  LEA.HI.X R7, R14, R7, R16, 0x2, P0 ;  /* 0x000000070e077211 */ /* 0x000fc600000f1410 */
[----:B------:R-:W4:Y:S04]  /*1280*/  LDG.E R19, desc[UR8][R8.64+0x8] ;  /* 0x0000080808137981 */ /* 0x000f28000c1e1900 */
[----:B------:R-:W3:Y:S04]  /*1290*/  LDG.E R26, desc[UR8][R6.64+0x4] ;  /* 0x00000408061a7981 */ /* 0x000ee8000c1e1900 */
[----:B------:R-:W4:Y:S04]  /*12a0*/  LDG.E R24, desc[UR8][R6.64+0x8] ;  /* 0x0000080806187981 */ /* 0x000f28000c1e1900 */
[----:B------:R-:W5:Y:S04]  /*12b0*/  LDG.E R18, desc[UR8][R8.64+0xc] ;  /* 0x00000c0808127981 */ /* 0x000f68000c1e1900 */
[----:B------:R-:W5:Y:S04]  /*12c0*/  LDG.E R17, desc[UR8][R8.64+0x10] ;  /* 0x0000100808117981 */ /* 0x000f68000c1e1900 */
[----:B------:R-:W5:Y:S04]  /*12d0*/  LDG.E R16, desc[UR8][R8.64+0x14] ;  /* 0x0000140808107981 */ /* 0x000f68000c1e1900 */
[----:B------:R-:W5:Y:S04]  /*12e0*/  LDG.E R14, desc[UR8][R8.64+0x18] ;  /* 0x00001808080e7981 */ /* 0x000f68000c1e1900 */
[----:B------:R-:W5:Y:S01]  /*12f0*/  LDG.E R22, desc[UR8][R8.64+0x1c] ;  /* 0x00001c0808167981 */ /* 0x000f62000c1e1900 */
[----:B--2---:R-:W-:-:S03]  /*1300*/  FADD R28, R28, -R25 ;  /* 0x800000191c1c7221 */ /* 0x004fc60000000000 */
[----:B------:R-:W5:Y:S01]  /*1310*/  LDG.E R25, desc[UR8][R6.64+0xc] ;  /* 0x00000c0806197981 */ /* 0x000f62000c1e1900 */
[----:B------:R-:W-:-:S03]  /*1320*/  FFMA R27, R28, R28, R15 ;  /* 0x0000001c1c1b7223 */ /* 0x000fc6000000000f */
[----:B------:R-:W2:Y:S04]  /*1330*/  LDG.E R28, desc[UR8][R6.64+0x10] ;  /* 0x00001008061c7981 */ /* 0x000ea8000c1e1900 */
[----:B------:R-:W2:Y:S01]  /*1340*/  LDG.E R15, desc[UR8][R6.64+0x14] ;  /* 0x00001408060f7981 */ /* 0x000ea2000c1e1900 */
[----:B---3--:R-:W-:-:S03]  /*1350*/  FADD R26, R23, -R26 ;  /* 0x8000001a171a7221 */ /* 0x008fc60000000000 */
[----:B------:R-:W3:Y:S01]  /*1360*/  LDG.E R23, desc[UR8][R6.64+0x18] ;  /* 0x0000180806177981 */ /* 0x000ee2000c1e1900 */
[----:B------:R-:W-:-:S03]  /*1370*/  FFMA R26, R26, R26, R27 ;  /* 0x0000001a1a1a7223 */ /* 0x000fc6000000001b */
[----:B------:R-:W3:Y:S01]  /*1380*/  LDG.E R27, desc[UR8][R6.64+0x1c] ;  /* 0x00001c08061b7981 */ /* 0x000ee2000c1e1900 */
[----:B----4-:R-:W-:-:S04]  /*1390*/  FADD R19, R19, -R24 ;  /* 0x8000001813137221 */ /* 0x010fc80000000000 */
[----:B------:R-:W-:Y:S01]  /*13a0*/  FFMA R26, R19, R19, R26 ;  /* 0x00000013131a7223 */ /* 0x000fe2000000001a */
[----:B------:R-:W-:Y:S01]  /*13b0*/  IADD3 R12, PT, PT, R12, 0x8, RZ ;  /* 0x000000080c0c7810 */ /* 0x000fe20007ffe0ff */
[----:B-----5:R-:W-:-:S04]  /*13c0*/  FADD R25, R18, -R25 ;  /* 0x8000001912197221 */ /* 0x020fc80000000000 */
[----:B------:R-:W-:Y:S01]  /*13d0*/  FFMA R26, R25, R25, R26 ;  /* 0x00000019191a7223 */ /* 0x000fe2000000001a */
[----:B--2---:R-:W-:Y:S01]  /*13e0*/  FADD R17, R17, -R28 ;  /* 0x8000001c11117221 */ /* 0x004fe20000000000 */
[----:B------:R-:W-:-:S03]  /*13f0*/  FADD R15, R16, -R15 ;  /* 0x8000000f100f7221 */ /* 0x000fc60000000000 */
[----:B------:R-:W-:Y:S01]  /*1400*/  FFMA R26, R17, R17, R26 ;  /* 0x00000011111a7223 */ /* 0x000fe2000000001a */
[----:B---3--:R-:W-:-:S03]  /*1410*/  FADD R23, R14, -R23 ;  /* 0x800000170e177221 */ /* 0x008fc60000000000 */
[----:B------:R-:W-:Y:S01]  /*1420*/  FFMA R26, R15, R15, R26 ;  /* 0x0000000f0f1a7223 */ /* 0x000fe2000000001a */
[----:B------:R-:W-:-:S03]  /*1430*/  FADD R27, R22, -R27 ;  /* 0x8000001b161b7221 */ /* 0x000fc60000000000 */
[----:B------:R-:W-:-:S04]  /*1440*/  FFMA R26, R23, R23, R26 ;  /* 0x00000017171a7223 */ /* 0x000fc8000000001a */
[----:B------:R-:W-:-:S07]  /*1450*/  FFMA R15, R27, R27, R26 ;  /* 0x0000001b1b0f7223 */ /* 0x000fce000000001a */
.L_x_57:
[----:B------:R-:W-:Y:S05]  /*1460*/  @!P1 BRA `(.L_x_56) ;  /* 0x0000000000dc9947 */ /* 0x000fea0003800000 */
[----:B------:R-:W-:Y:S02]  /*1470*/  IADD3 R6, PT, PT, R21, -0x1, RZ ;  /* 0xffffffff15067810 */ /* 0x000fe40007ffe0ff */
[----:B------:R-:W-:Y:S02]  /*1480*/  ISETP.NE.AND P1, PT, R11, RZ, PT ;  /* 0x000000ff0b00720c */ /* 0x000fe40003f25270 */
[----:B------:R-:W-:-:S13]  /*1490*/  ISETP.GE.U32.AND P0, PT, R6, 0x3, PT ;  /* 0x000000030600780c */ /* 0x000fda0003f06070 */
[----:B------:R-:W-:Y:S05]  /*14a0*/  @!P0 BRA `(.L_x_58) ;  /* 0x0000000000688947 */ /* 0x000fea0003800000 */
[----:B------:R-:W0:Y:S01]  /*14b0*/  LDC.64 R16, c[0x0][0x388] ;  /* 0x0000e200ff107b82 */ /* 0x000e220000000a00 */
[CC--:B------:R-:W-:Y:S02]  /*14c0*/  IADD3 R9, PT, PT, R12.reuse, R13.reuse, RZ ;  /* 0x0000000d0c097210 */ /* 0x0c0fe40007ffe0ff */
[----:B------:R-:W-:-:S04]  /*14d0*/  IADD3 R18, P0, PT, R12, R13, RZ ;  /* 0x0000000d0c127210 */ /* 0x000fc80007f1e0ff */
[----:B------:R-:W-:Y:S01]  /*14e0*/  IADD3.X R19, PT, PT, RZ, RZ, RZ, P0, !PT ;  /* 0x000000ffff137210 */ /* 0x000fe200007fe4ff */
[----:B------:R-:W1:Y:S01]  /*14f0*/  LDC.64 R6, c[0x0][0x388] ;  /* 0x0000e200ff067b82 */ /* 0x000e620000000a00 */
[----:B0-----:R-:W-:-:S04]  /*1500*/  IMAD.WIDE.U32 R16, R9, 0x4, R16 ;  /* 0x0000000409107825 */ /* 0x001fc800078e0010 */
[----:B------:R-:W-:Y:S02]  /*1510*/  IMAD.WIDE.U32 R8, R12, 0x4, R2 ;  /* 0x000000040c087825 */ /* 0x000fe400078e0002 */
[----:B------:R-:W2:Y:S01]  /*1520*/  LDG.E R17, desc[UR8][R16.64] ;  /* 0x0000000810117981 */ /* 0x000ea2000c1e1900 */
[----:B-1----:R-:W-:-:S03]  /*1530*/  LEA R6, P0, R18, R6, 0x2 ;  /* 0x0000000612067211 */ /* 0x002fc600078010ff */
[----:B------:R-:W2:Y:S01]  /*1540*/  LDG.E R14, desc[UR8][R8.64] ;  /* 0x00000008080e7981 */ /* 0x000ea2000c1e1900 */
[----:B------:R-:W-:-:S03]  /*1550*/  LEA.HI.X R7, R18, R7, R19, 0x2, P0 ;  /* 0x0000000712077211 */ /* 0x000fc600000f1413 */
[----:B------:R-:W3:Y:S04]  /*1560*/  LDG.E R18, desc[UR8][R8.64+0x4] ;  /* 0x0000040808127981 */ /* 0x000ee8000c1e1900 */
[----:B------:R-:W3:Y:S04]  /*1570*/  LDG.E R19, desc[UR8][R6.64+0x4] ;  /* 0x0000040806137981 */ /* 0x000ee8000c1e1900 */
[----:B------:R-:W4:Y:S04]  /*1580*/  LDG.E R22, desc[UR8][R8.64+0x8] ;  /* 0x0000080808167981 */ /* 0x000f28000c1e1900 */
[----:B------:R-:W4:Y:S04]  /*1590*/  LDG.E R23, desc[UR8][R6.64+0x8] ;  /* 0x0000080806177981 */ /* 0x000f28000c1e1900 */
[----:B------:R-:W5:Y:S04]  /*15a0*/  LDG.E R24, desc[UR8][R8.64+0xc] ;  /* 0x00000c0808187981 */ /* 0x000f68000c1e1900 */
[----:B------:R-:W5:Y:S01]  /*15b0*/  LDG.E R25, desc[UR8][R6.64+0xc] ;  /* 0x00000c0806197981 */ /* 0x000f62000c1e1900 */
[----:B------:R-:W-:Y:S01]  /*15c0*/  IADD3 R12, PT, PT, R12, 0x4, RZ ;  /* 0x000000040c0c7810 */ /* 0x000fe20007ffe0ff */
[----:B--2---:R-:W-:-:S04]  /*15d0*/  FADD R14, R14, -R17 ;  /* 0x800000110e0e7221 */ /* 0x004fc80000000000 */
[----:B------:R-:W-:Y:S01]  /*15e0*/  FFMA R14, R14, R14, R15 ;  /* 0x0000000e0e0e7223 */ /* 0x000fe2000000000f */
[----:B---3--:R-:W-:-:S04]  /*15f0*/  FADD R19, R18, -R19 ;  /* 0x8000001312137221 */ /* 0x008fc80000000000 */
[----:B------:R-:W-:Y:S01]  /*1600*/  FFMA R14, R19, R19, R14 ;  /* 0x00000013130e7223 */ /* 0x000fe2000000000e */
[----:B----4-:R-:W-:-:S04]  /*1610*/  FADD R23, R22, -R23 ;  /* 0x8000001716177221 */ /* 0x010fc80000000000 */
[----:B------:R-:W-:Y:S01]  /*1620*/  FFMA R14, R23, R23, R14 ;  /* 0x00000017170e7223 */ /* 0x000fe2000000000e */
[----:B-----5:R-:W-:-:S04]  /*1630*/  FADD R25, R24, -R25 ;  /* 0x8000001918197221 */ /* 0x020fc80000000000 */
[----:B------:R-:W-:-:S07]  /*1640*/  FFMA R15, R25, R25, R14 ;  /* 0x00000019190f7223 */ /* 0x000fce000000000e */
.L_x_58:
[----:B------:R-:W-:Y:S05]  /*1650*/  @!P1 BRA `(.L_x_56) ;  /* 0x0000000000609947 */ /* 0x000fea0003800000 */
[----:B------:R-:W0:Y:S01]  /*1660*/  LDC.64 R8, c[0x0][0x388] ;  /* 0x0000e200ff087b82 */ /* 0x000e220000000a00 */
[C---:B------:R-:W-:Y:S01]  /*1670*/  IADD3 R17, PT, PT, R12.reuse, R13, RZ ;  /* 0x0000000d0c117210 */ /* 0x040fe20007ffe0ff */
[----:B------:R-:W-:-:S05]  /*1680*/  IMAD.WIDE.U32 R6, R12, 0x4, R2 ;  /* 0x000000040c067825 */ /* 0x000fca00078e0002 */
[----:B------:R-:W2:Y:S01]  /*1690*/  LDG.E R14, desc[UR8][R6.64] ;  /* 0x00000008060e7981 */ /* 0x000ea2000c1e1900 */
[----:B0-----:R-:W-:-:S06]  /*16a0*/  IMAD.WIDE.U32 R8, R17, 0x4, R8 ;  /* 0x0000000411087825 */ /* 0x001fcc00078e0008 */
[----:B------:R-:W2:Y:S01]  /*16b0*/  LDG.E R9, desc[UR8][R8.64] ;  /* 0x0000000808097981 */ /* 0x000ea2000c1e1900 */
[----:B------:R-:W-:Y:S01]  /*16c0*/  ISETP.NE.AND P0, PT, R11, 0x1, PT ;  /* 0x000000010b00780c */ /* 0x000fe20003f05270 */
[----:B--2---:R-:W-:-:S04]  /*16d0*/  FADD R14, R14, -R9 ;  /* 0x800000090e0e7221 */ /* 0x004fc80000000000 */
[----:B------:R-:W-:-:S08]  /*16e0*/  FFMA R15, R14, R14, R15 ;  /* 0x0000000e0e0f7223 */ /* 0x000fd0000000000f */
[----:B------:R-:W-:Y:S05]  /*16f0*/  @!P0 BRA `(.L_x_56) ;  /* 0x0000000000388947 */ /* 0x000fea0003800000 */
[----:B------:R-:W0:Y:S01]  /*1700*/  LDC.64 R8, c[0x0][0x388] ;  /* 0x0000e200ff087b82 */ /* 0x000e220000000a00 */
[----:B------:R-:W-:Y:S02]  /*1710*/  IADD3 R12, P1, PT, R12, R13, RZ ;  /* 0x0000000d0c0c7210 */ /* 0x000fe40007f3e0ff */
[----:B------:R-:W-:Y:S02]  /*1720*/  ISETP.NE.AND P0, PT, R11, 0x2, PT ;  /* 0x000000020b00780c */ /* 0x000fe40003f05270 */
[----:B------:R-:W-:Y:S02]  /*1730*/  IADD3.X R14, PT, PT, RZ, RZ, RZ, P1, !PT ;  /* 0x000000ffff0e7210 */ /* 0x000fe40000ffe4ff */
[----:B0-----:R-:W-:-:S04]  /*1740*/  LEA R8, P1, R12, R8, 0x2 ;  /* 0x000000080c087211 */ /* 0x001fc800078210ff */
[----:B------:R-:W-:Y:S02]  /*1750*/  LEA.HI.X R9, R12, R9, R14, 0x2, P1 ;  /* 0x000000090c097211 */ /* 0x000fe400008f140e */
[----:B------:R-:W2:Y:S04]  /*1760*/  LDG.E R12, desc[UR8][R6.64+0x4] ;  /* 0x00000408060c7981 */ /* 0x000ea8000c1e1900 */
[----:B------:R-:W2:Y:S04]  /*1770*/  LDG.E R17, desc[UR8][R8.64+0x4] ;  /* 0x0000040808117981 */ /* 0x000ea8000c1e1900 */
[----:B------:R-:W3:Y:S04]  /*1780*/  @P0 LDG.E R14, desc[UR8][R6.64+0x8] ;  /* 0x00000808060e0981 */ /* 0x000ee8000c1e1900 */
[----:B------:R-:W3:Y:S01]  /*1790*/  @P0 LDG.E R19, desc[UR8][R8.64+0x8] ;  /* 0x0000080808130981 */ /* 0x000ee2000c1e1900 */
[----:B--2---:R-:W-:-:S04]  /*17a0*/  FADD R12, R12, -R17 ;  /* 0x800000110c0c7221 */ /* 0x004fc80000000000 */
[----:B------:R-:W-:Y:S01]  /*17b0*/  FFMA R15, R12, R12, R15 ;  /* 0x0000000c0c0f7223 */ /* 0x000fe2000000000f */
[----:B---3--:R-:W-:-:S04]  /*17c0*/  @P0 FADD R14, R14, -R19 ;  /* 0x800000130e0e0221 */ /* 0x008fc80000000000 */
[----:B------:R-:W-:-:S07]  /*17d0*/  @P0 FFMA R15, R14, R14, R15 ;  /* 0x0000000e0e0f0223 */ /* 0x000fce000000000f */
.L_x_56:
[----:B------:R-:W0:Y:S01]  /*17e0*/  LDCU UR4, c[0x0][0x394] ;  /* 0x00007280ff0477ac */ /* 0x000e220008000800 */
[----:B------:R-:W-:Y:S02]  /*17f0*/  IADD3 R6, PT, PT, R13, 0x1, RZ ;  /* 0x000000010d067810 */ /* 0x000fe40007ffe0ff */
[----:B------:R-:W-:-:S04]  /*1800*/  FSETP.GEU.AND P0, PT, R15, R0, PT ;  /* 0x000000000f00720b */ /* 0x000fc80003f0e000 */
[----:B------:R-:W-:Y:S02]  /*1810*/  SEL R10, R13, R10, !P0 ;  /* 0x0000000a0d0a7207 */ /* 0x000fe40004000000 */
[----:B------:R-:W-:Y:S02]  /*1820*/  FSEL R0, R15, R0, !P0 ;  /* 0x000000000f007208 */ /* 0x000fe40004000000 */
[----:B0-----:R-:W-:-:S13]  /*1830*/  ISETP.NE.AND P1, PT, R6, UR4, PT ;  /* 0x0000000406007c0c */ /* 0x001fda000bf25270 */
[----:B------:R-:W-:Y:S05]  /*1840*/  @!P1 BRA `(.L_x_52) ;  /* 0x00000000007c9947 */ /* 0x000fea0003800000 */
[----:B------:R-:W-:Y:S01]  /*1850*/  MOV R13, R6 ;  /* 0x00000006000d7202 */ /* 0x000fe20000000f00 */
[----:B------:R-:W-:Y:S06]  /*1860*/  BRA `(.L_x_59) ;  /* 0xfffffff000dc7947 */ /* 0x000fec000383ffff */
.L_x_53:
[----:B------:R-:W-:Y:S01]  /*1870*/  UIADD3 UR4, UPT, UPT, UR5, -0x1, URZ ;  /* 0xffffffff05047890 */ /* 0x000fe2000fffe0ff */
[----:B------:R-:W-:Y:S01]  /*1880*/  HFMA2 R10, -RZ, RZ, 0, 0 ;  /* 0x00000000ff0a7431 */ /* 0x000fe200000001ff */
[----:B------:R-:W-:Y:S01]  /*1890*/  UIADD3 UR5, UPT, UPT, UR5, -0x2, URZ ;  /* 0xfffffffe05057890 */ /* 0x000fe2000fffe0ff */
[----:B------:R-:W-:Y:S01]  /*18a0*/  MOV R3, 0x1 ;  /* 0x0000000100037802 */ /* 0x000fe20000000f00 */
[----:B------:R-:W-:Y:S02]  /*18b0*/  ULOP3.LUT UR6, UR4, 0x3, URZ, 0xc0, !UPT ;  /* 0x0000000304067892 */ /* 0x000fe4000f8ec0ff */
[----:B------:R-:W-:-:S09]  /*18c0*/  UISETP.GE.U32.AND UP0, UPT, UR5, 0x3, UPT ;  /* 0x000000030500788c */ /* 0x000fd2000bf06070 */
[----:B------:R-:W-:Y:S05]  /*18d0*/  BRA.U !UP0, `(.L_x_60) ;  /* 0x0000000108307547 */ /* 0x000fea000b800000 */
[----:B------:R-:W-:Y:S01]  /*18e0*/  MOV R10, RZ ;  /* 0x000000ff000a7202 */ /* 0x000fe20000000f00 */
[----:B------:R-:W-:Y:S01]  /*18f0*/  ULOP3.LUT UR4, UR4, 0xfffffffc, URZ, 0xc0, !UPT ;  /* 0xfffffffc04047892 */ /* 0x000fe2000f8ec0ff */
[----:B------:R-:W-:-:S11]  /*1900*/  MOV R3, 0x1 ;  /* 0x0000000100037802 */ /* 0x000fd60000000f00 */
.L_x_61:
[C---:B------:R-:W-:Y:S02]  /*1910*/  IADD3 R2, PT, PT, R3.reuse, 0x3, RZ ;  /* 0x0000000303027810 */ /* 0x040fe40007ffe0ff */
[----:B------:R-:W-:Y:S02]  /*1920*/  FSETP.GT.AND P0, PT, R0, RZ, PT ;  /* 0x000000ff0000720b */ /* 0x000fe40003f04000 */
[----:B------:R-:W-:Y:S02]  /*1930*/  ISETP.NE.AND P1, PT, R2, UR4, PT ;  /* 0x0000000402007c0c */ /* 0x000fe4000bf25270 */
[C---:B------:R-:W-:Y:S02]  /*1940*/  IADD3 R2, PT, PT, R3.reuse, 0x4, RZ ;  /* 0x0000000403027810 */ /* 0x040fe40007ffe0ff */
[----:B------:R-:W-:Y:S02]  /*1950*/  SEL R10, R3, R10, P0 ;  /* 0x0000000a030a7207 */ /* 0x000fe40000000000 */
[----:B------:R-:W-:-:S02]  /*1960*/  FSEL R0, R0, RZ, !P0 ;  /* 0x000000ff00007208 */ /* 0x000fc40004000000 */
[----:B------:R-:W-:-:S05]  /*1970*/  MOV R3, R2 ;  /* 0x0000000200037202 */ /* 0x000fca0000000f00 */
[----:B------:R-:W-:Y:S05]  /*1980*/  @P1 BRA `(.L_x_61) ;  /* 0xfffffffc00e01947 */ /* 0x000fea000383ffff */
[----:B------:R-:W-:-:S07]  /*1990*/  MOV R3, R2 ;  /* 0x0000000200037202 */ /* 0x000fce0000000f00 */
.L_x_60:
[----:B------:R-:W-:-:S09]  /*19a0*/  UISETP.NE.AND UP0, UPT, UR6, URZ, UPT ;  /* 0x000000ff0600728c */ /* 0x000fd2000bf05270 */
[----:B------:R-:W-:Y:S05]  /*19b0*/  BRA.U !UP0, `(.L_x_52) ;  /* 0x0000000108207547 */ /* 0x000fea000b800000 */
[----:B------:R-:W-:-:S05]  /*19c0*/  UMOV UR4, URZ ;  /* 0x000000ff00047c82 */ /* 0x000fca0008000000 */
.L_x_62:
[----:B------:R-:W-:Y:S01]  /*19d0*/  UIADD3 UR4, UPT, UPT, UR4, 0x1, URZ ;  /* 0x0000000104047890 */ /* 0x000fe2000fffe0ff */
[----:B------:R-:W-:-:S03]  /*19e0*/  FSETP.GT.AND P0, PT, R0, RZ, PT ;  /* 0x000000ff0000720b */ /* 0x000fc60003f04000 */
[----:B------:R-:W-:Y:S01]  /*19f0*/  UISETP.NE.AND UP0, UPT, UR4, UR6, UPT ;  /* 0x000000060400728c */ /* 0x000fe2000bf05270 */
[C---:B------:R-:W-:Y:S02]  /*1a00*/  SEL R10, R3.reuse, R10, P0 ;  /* 0x0000000a030a7207 */ /* 0x040fe40000000000 */
[----:B------:R-:W-:Y:S02]  /*1a10*/  FSEL R0, R0, RZ, !P0 ;  /* 0x000000ff00007208 */ /* 0x000fe40004000000 */
[----:B------:R-:W-:-:S04]  /*1a20*/  IADD3 R3, PT, PT, R3, 0x1, RZ ;  /* 0x0000000103037810 */ /* 0x000fc80007ffe0ff */
[----:B------:R-:W-:Y:S05]  /*1a30*/  BRA.U UP0, `(.L_x_62) ;  /* 0xfffffffd00e47547 */ /* 0x000fea000b83ffff */
.L_x_52:
[----:B------:R-:W0:Y:S01]  /*1a40*/  LDC R11, c[0x0][0x398] ;  /* 0x0000e600ff0b7b82 */ /* 0x000e220000000800 */
[----:B------:R-:W-:-:S07]  /*1a50*/  HFMA2 R7, -RZ, RZ, 0, 5.9604644775390625e-08 ;  /* 0x00000001ff077431 */ /* 0x000fce00000001ff */
[----:B------:R-:W1:Y:S01]  /*1a60*/  LDC.64 R2, c[0x0][0x3a0] ;  /* 0x0000e800ff027b82 */ /* 0x000e620000000a00 */
[----:B0-----:R-:W-:Y:S01]  /*1a70*/  ISETP.GE.AND P0, PT, R11, 0x1, PT ;  /* 0x000000010b00780c */ /* 0x001fe20003f06270 */
[----:B-1----:R-:W-:-:S05]  /*1a80*/  IMAD.WIDE.U32 R2, R10, 0x4, R2 ;  /* 0x000000040a027825 */ /* 0x002fca00078e0002 */
[----:B------:R0:W-:Y:S07]  /*1a90*/  REDG.E.ADD.STRONG.GPU desc[UR8][R2.64], R7 ;  /* 0x000000070200798e */ /* 0x0001ee000c12e108 */
[----:B------:R-:W-:Y:S05]  /*1aa0*/  @!P0 EXIT ;  /* 0x000000000000894d */ /* 0x000fea0003800000 */
[C---:B------:R-:W-:Y:S01]  /*1ab0*/  ISETP.GE.U32.AND P1, PT, R11.reuse, 0x10, PT ;  /* 0x000000100b00780c */ /* 0x040fe20003f26070 */
[C---:B------:R-:W-:Y:S01]  /*1ac0*/  IMAD R10, R11.reuse, R10, RZ ;  /* 0x0000000a0b0a7224 */ /* 0x040fe200078e02ff */
[----:B0-----:R-:W-:Y:S02]  /*1ad0*/  LOP3.LUT P0, R2, R11, 0xf, RZ, 0xc0, !PT ;  /* 0x0000000f0b027812 */ /* 0x001fe4000780c0ff */
[----:B------:R-:W-:Y:S02]  /*1ae0*/  MOV R3, RZ ;  /* 0x000000ff00037202 */ /* 0x000fe40000000f00 */
[----:B------:R-:W-:-:S07]  /*1af0*/  SHF.R.S32.HI R7, RZ, 0x1f, R10 ;  /* 0x0000001fff077819 */ /* 0x000fce000001140a */
[----:B------:R-:W-:Y:S05]  /*1b00*/  @!P1 BRA `(.L_x_63) ;  /* 0x0000000000d89947 */ /* 0x000fea0003800000 */
[----:B------:R-:W0:Y:S01]  /*1b10*/  LDCU.64 UR4, c[0x0][0x3a8] ;  /* 0x00007500ff0477ac */ /* 0x000e220008000a00 */
[----:B------:R-:W-:Y:S01]  /*1b20*/  LOP3.LUT R3, R11, 0x7ffffff0, RZ, 0xc0, !PT ;  /* 0x7ffffff00b037812 */ /* 0x000fe200078ec0ff */
[----:B------:R-:W1:Y:S03]  /*1b30*/  LDCU.64 UR6, c[0x0][0x380] ;  /* 0x00007000ff0677ac */ /* 0x000e660008000a00 */
[----:B------:R-:W-:Y:S02]  /*1b40*/  IADD3 R0, PT, PT, -R3, RZ, RZ ;  /* 0x000000ff03007210 */ /* 0x000fe40007ffe1ff */
[----:B0-----:R-:W-:Y:S02]  /*1b50*/  LEA R14, P1, R10, UR4, 0x2 ;  /* 0x000000040a0e7c11 */ /* 0x001fe4000f8210ff */
[----:B-1----:R-:W-:Y:S02]  /*1b60*/  IADD3 R6, P3, PT, R4, UR6, RZ ;  /* 0x0000000604067c10 */ /* 0x002fe4000ff7e0ff */
[----:B------:R-:W-:-:S02]  /*1b70*/  IADD3 R14, P2, PT, R14, 0x20, RZ ;  /* 0x000000200e0e7810 */ /* 0x000fc40007f5e0ff */
[----:B------:R-:W-:Y:S02]  /*1b80*/  IADD3 R6, P4, PT, R6, 0x20, RZ ;  /* 0x0000002006067810 */ /* 0x000fe40007f9e0ff */
[----:B------:R-:W-:Y:S02]  /*1b90*/  LEA.HI.X R23, R10, UR5, R7, 0x2, P1 ;  /* 0x000000050a177c11 */ /* 0x000fe400088f1407 */
[----:B------:R-:W-:Y:S02]  /*1ba0*/  IADD3.X R15, PT, PT, RZ, UR7, R5, P4, P3 ;  /* 0x00000007ff0f7c10 */ /* 0x000fe4000a7e6405 */
[----:B------:R-:W-:-:S07]  /*1bb0*/  IADD3.X R23, PT, PT, RZ, R23, RZ, P2, !PT ;  /* 0x00000017ff177210 */ /* 0x000fce00017fe4ff */
.L_x_64:
[----:B------:R-:W-:Y:S02]  /*1bc0*/  MOV R8, R6 ;  /* 0x0000000600087202 */ /* 0x000fe40000000f00 */
[----:B------:R-:W-:-:S05]  /*1bd0*/  MOV R9, R15 ;  /* 0x0000000f00097202 */ /* 0x000fca0000000f00 */
[----:B------:R-:W2:Y:S01]  /*1be0*/  LDG.E R15, desc[UR8][R8.64+-0x20] ;  /* 0xffffe008080f7981 */ /* 0x000ea2000c1e1900 */
[----:B-1----:R-:W-:Y:S02]  /*1bf0*/  MOV R12, R14 ;  /* 0x0000000e000c7202 */ /* 0x002fe40000000f00 */
[----:B------:R-:W-:-:S05]  /*1c00*/  MOV R13, R23 ;  /* 0x00000017000d7202 */ /* 0x000fca0000000f00 */
[----:B--2---:R0:W-:Y:S04]  /*1c10*/  REDG.E.ADD.F32.FTZ.RN.STRONG.GPU desc[UR8][R12.64+-0x20], R15 ;  /* 0xffffe00f0c0079a6 */ /* 0x0041e8000c12f308 */
[----:B------:R-:W2:Y:S04]  /*1c20*/  LDG.E R17, desc[UR8][R8.64+-0x1c] ;  /* 0xffffe40808117981 */ /* 0x000ea8000c1e1900 */
[----:B--2---:R1:W-:Y:S04]  /*1c30*/  REDG.E.ADD.F32.FTZ.RN.STRONG.GPU desc[UR8][R12.64+-0x1c], R17 ;  /* 0xffffe4110c0079a6 */ /* 0x0043e8000c12f308 */
[----:B------:R-:W2:Y:S04]  /*1c40*/  LDG.E R19, desc[UR8][R8.64+-0x18] ;  /* 0xffffe80808137981 */ /* 0x000ea8000c1e1900 */
[----:B--2---:R2:W-:Y:S04]  /*1c50*/  REDG.E.ADD.F32.FTZ.RN.STRONG.GPU desc[UR8][R12.64+-0x18], R19 ;  /* 0xffffe8130c0079a6 */ /* 0x0045e8000c12f308 */
[----:B------:R-:W3:Y:S04]  /*1c60*/  LDG.E R21, desc[UR8][R8.64+-0x14] ;  /* 0xffffec0808157981 */ /* 0x000ee8000c1e1900 */
[----:B---3--:R3:W-:Y:S04]  /*1c70*/  REDG.E.ADD.F32.FTZ.RN.STRONG.GPU desc[UR8][R12.64+-0x14], R21 ;  /* 0xffffec150c0079a6 */ /* 0x0087e8000c12f308 */
[----:B------:R-:W4:Y:S04]  /*1c80*/  LDG.E R23, desc[UR8][R8.64+-0x10] ;  /* 0xfffff00808177981 */ /* 0x000f28000c1e1900 */
[----:B----4-:R4:W-:Y:S04]  /*1c90*/  REDG.E.ADD.F32.FTZ.RN.STRONG.GPU desc[UR8][R12.64+-0x10], R23 ;  /* 0xfffff0170c0079a6 */ /* 0x0109e8000c12f308 */
[----:B------:R-:W5:Y:S04]  /*1ca0*/  LDG.E R25, desc[UR8][R8.64+-0xc] ;  /* 0xfffff40808197981 */ /* 0x000f68000c1e1900 */
[----:B-----5:R5:W-:Y:S04]  /*1cb0*/  REDG.E.ADD.F32.FTZ.RN.STRONG.GPU desc[UR8][R12.64+-0xc], R25 ;  /* 0xfffff4190c0079a6 */ /* 0x020be8000c12f308 */
[----:B0-----:R-:W2:Y:S04]  /*1cc0*/  LDG.E R15, desc[UR8][R8.64+-0x8] ;  /* 0xfffff808080f7981 */ /* 0x001ea8000c1e1900 */
[----:B--2---:R0:W-:Y:S04]  /*1cd0*/  REDG.E.ADD.F32.FTZ.RN.STRONG.GPU desc[UR8][R12.64+-0x8], R15 ;  /* 0xfffff80f0c0079a6 */ /* 0x0041e8000c12f308 */
[----:B-1----:R-:W2:Y:S04]  /*1ce0*/  LDG.E R17, desc[UR8][R8.64+-0x4] ;  /* 0xfffffc0808117981 */ /* 0x002ea8000c1e1900 */
[----:B--2---:R1:W-:Y:S04]  /*1cf0*/  REDG.E.ADD.F32.FTZ.RN.STRONG.GPU desc[UR8][R12.64+-0x4], R17 ;  /* 0xfffffc110c0079a6 */ /* 0x0043e8000c12f308 */
[----:B------:R-:W2:Y:S04]  /*1d00*/  LDG.E R19, desc[UR8][R8.64] ;  /* 0x0000000808137981 */ /* 0x000ea8000c1e1900 */
[----:B--2---:R2:W-:Y:S04]  /*1d10*/  REDG.E.ADD.F32.FTZ.RN.STRONG.GPU desc[UR8][R12.64], R19 ;  /* 0x000000130c0079a6 */ /* 0x0045e8000c12f308 */
[----:B---3--:R-:W3:Y:S04]  /*1d20*/  LDG.E R21, desc[UR8][R8.64+0x4] ;  /* 0x0000040808157981 */ /* 0x008ee8000c1e1900 */
[----:B---3--:R3:W-:Y:S04]  /*1d30*/  REDG.E.ADD.F32.FTZ.RN.STRONG.GPU desc[UR8][R12.64+0x4], R21 ;  /* 0x000004150c0079a6 */ /* 0x0087e8000c12f308 */
[----:B----4-:R-:W4:Y:S04]  /*1d40*/  LDG.E R23, desc[UR8][R8.64+0x8] ;  /* 0x0000080808177981 */ /* 0x010f28000c1e1900 */
[----:B----4-:R4:W-:Y:S04]  /*1d50*/  REDG.E.ADD.F32.FTZ.RN.STRONG.GPU desc[UR8][R12.64+0x8], R23 ;  /* 0x000008170c0079a6 */ /* 0x0109e8000c12f308 */
[----:B-----5:R-:W5:Y:S04]  /*1d60*/  LDG.E R25, desc[UR8][R8.64+0xc] ;  /* 0x00000c0808197981 */ /* 0x020f68000c1e1900 */
[----:B-----5:R-:W-:Y:S04]  /*1d70*/  REDG.E.ADD.F32.FTZ.RN.STRONG.GPU desc[UR8][R12.64+0xc], R25 ;  /* 0x00000c190c0079a6 */ /* 0x020fe8000c12f308 */
[----:B0-----:R-:W5:Y:S04]  /*1d80*/  LDG.E R15, desc[UR8][R8.64+0x10] ;  /* 0x00001008080f7981 */ /* 0x001f68000c1e1900 */
[----:B-----5:R0:W-:Y:S04]  /*1d90*/  REDG.E.ADD.F32.FTZ.RN.STRONG.GPU desc[UR8][R12.64+0x10], R15 ;  /* 0x0000100f0c0079a6 */ /* 0x0201e8000c12f308 */
[----:B-1----:R-:W5:Y:S04]  /*1da0*/  LDG.E R17, desc[UR8][R8.64+0x14] ;  /* 0x0000140808117981 */ /* 0x002f68000c1e1900 */
[----:B-----5:R1:W-:Y:S04]  /*1db0*/  REDG.E.ADD.F32.FTZ.RN.STRONG.GPU desc[UR8][R12.64+0x14], R17 ;  /* 0x000014110c0079a6 */ /* 0x0203e8000c12f308 */
[----:B--2---:R-:W2:Y:S01]  /*1dc0*/  LDG.E R19, desc[UR8][R8.64+0x18] ;  /* 0x0000180808137981 */ /* 0x004ea2000c1e1900 */
[----:B------:R-:W-:-:S04]  /*1dd0*/  IADD3 R0, PT, PT, R0, 0x10, RZ ;  /* 0x0000001000007810 */ /* 0x000fc80007ffe0ff */
[----:B------:R-:W-:Y:S01]  /*1de0*/  ISETP.NE.AND P1, PT, R0, RZ, PT ;  /* 0x000000ff0000720c */ /* 0x000fe20003f25270 */
[----:B--2---:R1:W-:Y:S04]  /*1df0*/  REDG.E.ADD.F32.FTZ.RN.STRONG.GPU desc[UR8][R12.64+0x18], R19 ;  /* 0x000018130c0079a6 */ /* 0x0043e8000c12f308 */
[----:B---3--:R-:W2:Y:S01]  /*1e00*/  LDG.E R21, desc[UR8][R8.64+0x1c] ;  /* 0x00001c0808157981 */ /* 0x008ea2000c1e1900 */
[----:B------:R-:W-:Y:S02]  /*1e10*/  IADD3 R14, P2, PT, R12, 0x40, RZ ;  /* 0x000000400c0e7810 */ /* 0x000fe40007f5e0ff */
[----:B------:R-:W-:Y:S02]  /*1e20*/  IADD3 R6, P3, PT, R8, 0x40, RZ ;  /* 0x0000004008067810 */ /* 0x000fe40007f7e0ff */
[----:B----4-:R-:W-:-:S02]  /*1e30*/  IADD3.X R23, PT, PT, RZ, R13, RZ, P2, !PT ;  /* 0x0000000dff177210 */ /* 0x010fc400017fe4ff */
[----:B0-----:R-:W-:Y:S01]  /*1e40*/  IADD3.X R15, PT, PT, RZ, R9, RZ, P3, !PT ;  /* 0x00000009ff0f7210 */ /* 0x001fe20001ffe4ff */
[----:B--2---:R1:W-:Y:S01]  /*1e50*/  REDG.E.ADD.F32.FTZ.RN.STRONG.GPU desc[UR8][R12.64+0x1c], R21 ;  /* 0x00001c150c0079a6 */ /* 0x0043e2000c12f308 */
[----:B------:R-:W-:Y:S07]  /*1e60*/  @P1 BRA `(.L_x_64) ;  /* 0xfffffffc00541947 */ /* 0x000fee000383ffff */
.L_x_63:
[----:B------:R-:W-:Y:S05]  /*1e70*/  @!P0 EXIT ;  /* 0x000000000000894d */ /* 0x000fea0003800000 */
[----:B------:R-:W0:Y:S01]  /*1e80*/  LDCU.64 UR4, c[0x0][0x380] ;  /* 0x00007000ff0477ac */ /* 0x000e220008000a00 */
[----:B------:R-:W-:Y:S02]  /*1e90*/  ISETP.GE.U32.AND P0, PT, R2, 0x8, PT ;  /* 0x000000080200780c */ /* 0x000fe40003f06070 */
[----:B------:R-:W-:-:S04]  /*1ea0*/  LOP3.LUT R6, R11, 0x7, RZ, 0xc0, !PT ;  /* 0x000000070b067812 */ /* 0x000fc800078ec0ff */
[----:B------:R-:W-:Y:S02]  /*1eb0*/  ISETP.NE.AND P2, PT, R6, RZ, PT ;  /* 0x000000ff0600720c */ /* 0x000fe40003f45270 */
[----:B0-----:R-:W-:-:S04]  /*1ec0*/  IADD3 R8, P1, PT, R4, UR4, RZ ;  /* 0x0000000404087c10 */ /* 0x001fc8000ff3e0ff */
[----:B------:R-:W-:Y:S01]  /*1ed0*/  IADD3.X R9, PT, PT, R5, UR5, RZ, P1, !PT ;  /* 0x0000000505097c10 */ /* 0x000fe20008ffe4ff */
[----:B------:R-:W-:Y:S08]  /*1ee0*/  @!P0 BRA `(.L_x_65) ;  /* 0x00000000005c8947 */ /* 0x000ff00003800000 */
[----:B------:R-:W-:Y:S01]  /*1ef0*/  IMAD.WIDE.U32 R14, R3, 0x4, R8 ;  /* 0x00000004030e7825 */ /* 0x000fe200078e0008 */
[----:B------:R-:W0:Y:S04]  /*1f00*/  LDCU.64 UR6, c[0x0][0x3a8] ;  /* 0x00007500ff0677ac */ /* 0x000e280008000a00 */
[----:B-1----:R-:W2:Y:S01]  /*1f10*/  LDG.E R17, desc[UR8][R14.64] ;  /* 0x000000080e117981 */ /* 0x002ea2000c1e1900 */
[----:B------:R-:W-:-:S04]  /*1f20*/  IADD3 R0, P0, PT, R10, R3, RZ ;  /* 0x000000030a007210 */ /* 0x000fc80007f1e0ff */
[----:B------:R-:W-:Y:S02]  /*1f30*/  IADD3.X R13, PT, PT, RZ, R7, RZ, P0, !PT ;  /* 0x00000007ff0d7210 */ /* 0x000fe400007fe4ff */
[----:B0-----:R-:W-:-:S04]  /*1f40*/  LEA R12, P0, R0, UR6, 0x2 ;  /* 0x00000006000c7c11 */ /* 0x001fc8000f8010ff */
[----:B------:R-:W-:-:S05]  /*1f50*/  LEA.HI.X R13, R0, UR7, R13, 0x2, P0 ;  /* 0x00000007000d7c11 */ /* 0x000fca00080f140d */
[----:B--2---:R0:W-:Y:S04]  /*1f60*/  REDG.E.ADD.F32.FTZ.RN.STRONG.GPU desc[UR8][R12.64], R17 ;  /* 0x000000110c0079a6 */ /* 0x0041e8000c12f308 */
[----:B------:R-:W2:Y:S04]  /*1f70*/  LDG.E R19, desc[UR8][R14.64+0x4] ;  /* 0x000004080e137981 */ /* 0x000ea8000c1e1900 */
[----:B--2---:R1:W-:Y:S04]  /*1f80*/  REDG.E.ADD.F32.FTZ.RN.STRONG.GPU desc[UR8][R12.64+0x4], R19 ;  /* 0x000004130c0079a6 */ /* 0x0043e8000c12f308 */
[----:B------:R-:W2:Y:S04]  /*1f90*/  LDG.E R21, desc[UR8][R14.64+0x8] ;  /* 0x000008080e157981 */ /* 0x000ea8000c1e1900 */
[----:B--2---:R2:W-:Y:S04]  /*1fa0*/  REDG.E.ADD.F32.FTZ.RN.STRONG.GPU desc[UR8][R12.64+0x8], R21 ;  /* 0x000008150c0079a6 */ /* 0x0045e8000c12f308 */
[----:B------:R-:W3:Y:S04]  /*1fb0*/  LDG.E R23, desc[UR8][R14.64+0xc] ;  /* 0x00000c080e177981 */ /* 0x000ee8000c1e1900 */
[----:B---3--:R2:W-:Y:S04]  /*1fc0*/  REDG.E.ADD.F32.FTZ.RN.STRONG.GPU desc[UR8][R12.64+0xc], R23 ;  /* 0x00000c170c0079a6 */ /* 0x0085e8000c12f308 */
[----:B------:R-:W3:Y:S04]  /*1fd0*/  LDG.E R25, desc[UR8][R14.64+0x10] ;  /* 0x000010080e197981 */ /* 0x000ee8000c1e1900 */
[----:B---3--:R2:W-:Y:S04]  /*1fe0*/  REDG.E.ADD.F32.FTZ.RN.STRONG.GPU desc[UR8][R12.64+0x10], R25 ;  /* 0x000010190c0079a6 */ /* 0x0085e8000c12f308 */
[----:B------:R-:W3:Y:S04]  /*1ff0*/  LDG.E R27, desc[UR8][R14.64+0x14] ;  /* 0x000014080e1b7981 */ /* 0x000ee8000c1e1900 */
[----:B---3--:R2:W-:Y:S04]  /*2000*/  REDG.E.ADD.F32.FTZ.RN.STRONG.GPU desc[UR8][R12.64+0x14], R27 ;  /* 0x0000141b0c0079a6 */ /* 0x0085e8000c12f308 */
[----:B0-----:R-:W3:Y:S04]  /*2010*/  LDG.E R17, desc[UR8][R14.64+0x18] ;  /* 0x000018080e117981 */ /* 0x001ee8000c1e1900 */
[----:B---3--:R2:W-:Y:S04]  /*2020*/  REDG.E.ADD.F32.FTZ.RN.STRONG.GPU desc[UR8][R12.64+0x18], R17 ;  /* 0x000018110c0079a6 */ /* 0x0085e8000c12f308 */
[----:B-1----:R-:W3:Y:S01]  /*2030*/  LDG.E R19, desc[UR8][R14.64+0x1c] ;  /* 0x00001c080e137981 */ /* 0x002ee2000c1e1900 */
[----:B------:R-:W-:-:S03]  /*2040*/  IADD3 R3, PT, PT, R3, 0x8, RZ ;  /* 0x0000000803037810 */ /* 0x000fc60007ffe0ff */
[----:B---3--:R2:W-:Y:S04]  /*2050*/  REDG.E.ADD.F32.FTZ.RN.STRONG.GPU desc[UR8][R12.64+0x1c], R19 ;  /* 0x00001c130c0079a6 */ /* 0x0085e8000c12f308 */
.L_x_65:
[----:B------:R-:W-:Y:S05]  /*2060*/  @!P2 EXIT ;  /* 0x000000000000a94d */ /* 0x000fea0003800000 */
[----:B------:R-:W-:Y:S02]  /*2070*/  ISETP.GE.U32.AND P0, PT, R6, 0x4, PT ;  /* 0x000000040600780c */ /* 0x000fe40003f06070 */
[----:B------:R-:W-:-:S04]  /*2080*/  LOP3.LUT R0, R11, 0x3, RZ, 0xc0, !PT ;  /* 0x000000030b007812 */ /* 0x000fc800078ec0ff */
[----:B------:R-:W-:-:S07]  /*2090*/  ISETP.NE.AND P1, PT, R0, RZ, PT ;  /* 0x000000ff0000720c */ /* 0x000fce0003f25270 */
[----:B------:R-:W-:Y:S06]  /*20a0*/  @!P0 BRA `(.L_x_66) ;  /* 0x00000000003c8947 */ /* 0x000fec0003800000 */
[----:B-12---:R-:W-:Y:S01]  /*20b0*/  IMAD.WIDE.U32 R12, R3, 0x4, R8 ;  /* 0x00000004030c7825 */ /* 0x006fe200078e0008 */
[----:B------:R-:W0:Y:S04]  /*20c0*/  LDCU.64 UR6, c[0x0][0x3a8] ;  /* 0x00007500ff0677ac */ /* 0x000e280008000a00 */
[----:B------:R-:W2:Y:S01]  /*20d0*/  LDG.E R11, desc[UR8][R12.64] ;  /* 0x000000080c0b7981 */ /* 0x000ea2000c1e1900 */
        /* <DEDUP_REMOVED lines=9> */
[----:B------:R-:W2:Y:S01]  /*2170*/  LDG.E R19, desc[UR8][R12.64+0xc] ;  /* 0x00000c080c137981 */ /* 0x000ea2000c1e1900 */
[----:B------:R-:W-:-:S03]  /*2180*/  IADD3 R3, PT, PT, R3, 0x4, RZ ;  /* 0x0000000403037810 */ /* 0x000fc60007ffe0ff */
[----:B--2---:R0:W-:Y:S04]  /*2190*/  REDG.E.ADD.F32.FTZ.RN.STRONG.GPU desc[UR8][R8.64+0xc], R19 ;  /* 0x00000c13080079a6 */ /* 0x0041e8000c12f308 */
.L_x_66:
[----:B------:R-:W-:Y:S05]  /*21a0*/  @!P1 EXIT ;  /* 0x000000000000994d */ /* 0x000fea0003800000 */
[----:B------:R-:W3:Y:S01]  /*21b0*/  LDCU.64 UR6, c[0x0][0x3a8] ;  /* 0x00007500ff0677ac */ /* 0x000ee20008000a00 */
[----:B------:R-:W-:Y:S01]  /*21c0*/  IMAD.WIDE.U32 R4, R3, 0x4, R4 ;  /* 0x0000000403047825 */ /* 0x000fe200078e0004 */
[----:B------:R-:W-:Y:S02]  /*21d0*/  IADD3 R3, P1, PT, R10, R3, RZ ;  /* 0x000000030a037210 */ /* 0x000fe40007f3e0ff */
[----:B------:R-:W-:Y:S02]  /*21e0*/  IADD3 R0, PT, PT, -R0, RZ, RZ ;  /* 0x000000ff00007210 */ /* 0x000fe40007ffe1ff */
[----:B------:R-:W-:Y:S02]  /*21f0*/  IADD3 R6, P0, PT, R4, UR4, RZ ;  /* 0x0000000404067c10 */ /* 0x000fe4000ff1e0ff */
[----:B------:R-:W-:Y:S02]  /*2200*/  IADD3.X R2, PT, PT, RZ, R7, RZ, P1, !PT ;  /* 0x00000007ff027210 */ /* 0x000fe40000ffe4ff */
[----:B0-----:R-:W-:-:S02]  /*2210*/  IADD3.X R9, PT, PT, R5, UR5, RZ, P0, !PT ;  /* 0x0000000505097c10 */ /* 0x001fc400087fe4ff */
[----:B---3--:R-:W-:-:S04]  /*2220*/  LEA R4, P2, R3, UR6, 0x2 ;  /* 0x0000000603047c11 */ /* 0x008fc8000f8410ff */
[----:B------:R-:W-:-:S09]  /*2230*/  LEA.HI.X R7, R3, UR7, R2, 0x2, P2 ;  /* 0x0000000703077c11 */ /* 0x000fd200090f1402 */
.L_x_67:
[----:B0-----:R-:W-:Y:S02]  /*2240*/  MOV R2, R6 ;  /* 0x0000000600027202 */ /* 0x001fe40000000f00 */
[----:B------:R-:W-:-:S05]  /*2250*/  MOV R3, R9 ;  /* 0x0000000900037202 */ /* 0x000fca0000000f00 */
[----:B------:R0:W3:Y:S01]  /*2260*/  LDG.E R5, desc[UR8][R2.64] ;  /* 0x0000000802057981 */ /* 0x0000e2000c1e1900 */
[----:B------:R-:W-:-:S04]  /*2270*/  IADD3 R0, PT, PT, R0, 0x1, RZ ;  /* 0x0000000100007810 */ /* 0x000fc80007ffe0ff */
[----:B------:R-:W-:Y:S02]  /*2280*/  ISETP.NE.AND P0, PT, R0, RZ, PT ;  /* 0x000000ff0000720c */ /* 0x000fe40003f05270 */
[----:B0-----:R-:W-:Y:S02]  /*2290*/  MOV R2, R4 ;  /* 0x0000000400027202 */ /* 0x001fe40000000f00 */
[----:B------:R-:W-:Y:S02]  /*22a0*/  MOV R3, R7 ;  /* 0x0000000700037202 */ /* 0x000fe40000000f00 */
[----:B------:R-:W-:Y:S02]  /*22b0*/  IADD3 R6, P1, PT, R6, 0x4, RZ ;  /* 0x0000000406067810 */ /* 0x000fe40007f3e0ff */
[----:B------:R-:W-:Y:S02]  /*22c0*/  IADD3 R4, P2, PT, R4, 0x4, RZ ;  /* 0x0000000404047810 */ /* 0x000fe40007f5e0ff */
[----:B------:R-:W-:-:S02]  /*22d0*/  IADD3.X R9, PT, PT, RZ, R9, RZ, P1, !PT ;  /* 0x00000009ff097210 */ /* 0x000fc40000ffe4ff */
[----:B------:R-:W-:Y:S01]  /*22e0*/  IADD3.X R7, PT, PT, RZ, R7, RZ, P2, !PT ;  /* 0x00000007ff077210 */ /* 0x000fe200017fe4ff */
[----:B---3--:R0:W-:Y:S01]  /*22f0*/  REDG.E.ADD.F32.FTZ.RN.STRONG.GPU desc[UR8][R2.64], R5 ;  /* 0x00000005020079a6 */ /* 0x0081e2000c12f308 */
[----:B------:R-:W-:Y:S07]  /*2300*/  @P0 BRA `(.L_x_67) ;  /* 0xfffffffc00cc0947 */ /* 0x000fee000383ffff */
[----:B------:R-:W-:Y:S05]  /*2310*/  EXIT ;  /* 0x000000000000794d */ /* 0x000fea0003800000 */
.L_x_68:
        /* <DEDUP_REMOVED lines=14> */
.L_x_71:


//--------------------- .nv.shared.reserved.0     --------------------------
	.section	.nv.shared.reserved.0,"aw",@nobits
	.weak		__nv_reservedSMEM_offset_0_alias
	.size		__nv_reservedSMEM_offset_0_alias, 0, 64
	.other		__nv_reservedSMEM_offset_0_alias,@"STO_CUDA_RESERVED_SHARED STV_DEFAULT"
__nv_reservedSMEM_offset_0_alias:
	.zero		0
	.zero		64


//--------------------- .nv.constant0._Z21compute_updated_meansPfS_Pii --------------------------
	.section	.nv.constant0._Z21compute_updated_meansPfS_Pii,"a",@progbits
	.sectionflags	@""
	.align	4
.nv.constant0._Z21compute_updated_meansPfS_Pii:
	.zero		924


//--------------------- .nv.constant0._Z15assign_clustersPfS_iiiPiS_ --------------------------
	.section	.nv.constant0._Z15assign_clustersPfS_iiiPiS_,"a",@progbits
	.sectionflags	@""
	.align	4
.nv.constant0._Z15assign_clustersPfS_iiiPiS_:
	.zero		944


//--------------------- SYMBOLS --------------------------

	.type		.nv.reservedSmem.offset0,@object
	.size		.nv.reservedSmem.offset0,0x4
